	.target	sm_90a

	.elftype	@"ET_EXEC"


//--------------------- .note.nv.tkinfo           --------------------------
	.section	.note.nv.tkinfo,"",@"SHT_NOTE"
	.sectionflags	@"SHF_NOTE_NV_TKINFO"
	.tkinfo
        /*0018*/ 	.word	0x00000002
        /*0030*/ 	.string	""
        /*0030*/ 	.string	"ptxas"
        /*0030*/ 	.string	"Cuda compilation tools, release 13.0, V13.0.88"
        /*0030*/ 	.string	"Build cuda_13.0.r13.0/compiler.36424714_0"
        /*0030*/ 	.string	"-v  -suppress-debug-info  -lineinfo  -arch sm_90a "



//--------------------- .note.nv.cuinfo           --------------------------
	.section	.note.nv.cuinfo,"",@"SHT_NOTE"
	.sectionflags	@"SHF_NOTE_NV_CUINFO"
        /*0018*/ 	.short	0x0002
        /*001a*/ 	.short	0x005a
        /*001c*/ 	.short	0x0082
	.zero		2


//--------------------- .nv.info                  --------------------------
	.section	.nv.info,"",@"SHT_CUDA_INFO"
	.align	4


	//----- nvinfo : EIATTR_REGCOUNT
	.align		4
        /*0000*/ 	.byte	0x04, 0x2f
        /*0002*/ 	.short	(.L_1 - .L_0)
	.align		4
.L_0:
        /*0004*/ 	.word	index@(gluon_wgmma)
        /*0008*/ 	.word	0x0000003a


	//----- nvinfo : EIATTR_FRAME_SIZE
	.align		4
.L_1:
        /*000c*/ 	.byte	0x04, 0x11
        /*000e*/ 	.short	(.L_3 - .L_2)
	.align		4
.L_2:
        /*0010*/ 	.word	index@(gluon_wgmma)
        /*0014*/ 	.word	0x00000000


	//----- nvinfo : EIATTR_MIN_STACK_SIZE
	.align		4
.L_3:
        /*0018*/ 	.byte	0x04, 0x12
        /*001a*/ 	.short	(.L_5 - .L_4)
	.align		4
.L_4:
        /*001c*/ 	.word	index@(gluon_wgmma)
        /*0020*/ 	.word	0x00000000
.L_5:


//--------------------- .nv.compat                --------------------------
	.section	.nv.compat,"",@"SHT_CUDA_COMPAT_INFO"
	.align	4
        /*0000*/ 	.byte	0x02, 0x09, 0x01, 0x00, 0x02, 0x02, 0x04, 0x00, 0x02, 0x05, 0x05, 0x00, 0x03, 0x07, 0x01, 0x01
        /*0010*/ 	.byte	0x02, 0x03, 0x03, 0x00, 0x02, 0x06, 0x01, 0x00, 0x04, 0x0b, 0x08, 0x00, 0x00, 0x00, 0x00, 0x00
        /*0020*/ 	.byte	0x00, 0x00, 0x00, 0x00


//--------------------- .nv.info.gluon_wgmma      --------------------------
	.section	.nv.info.gluon_wgmma,"",@"SHT_CUDA_INFO"
	.sectionflags	@""
	.align	4


	//----- nvinfo : EIATTR_CUDA_API_VERSION
	.align		4
        /*0000*/ 	.byte	0x04, 0x37
        /*0002*/ 	.short	(.L_7 - .L_6)
.L_6:
        /*0004*/ 	.word	0x00000082


	//----- nvinfo : EIATTR_KPARAM_INFO
	.align		4
.L_7:
        /*0008*/ 	.byte	0x04, 0x17
        /*000a*/ 	.short	(.L_9 - .L_8)
.L_8:
        /*000c*/ 	.word	0x00000000
        /*0010*/ 	.short	0x000a
        /*0012*/ 	.short	0x0048
        /*0014*/ 	.byte	0x00, 0xf4, 0x21, 0x00


	//----- nvinfo : EIATTR_KPARAM_INFO
	.align		4
.L_9:
        /*0018*/ 	.byte	0x04, 0x17
        /*001a*/ 	.short	(.L_11 - .L_10)
.L_10:
        /*001c*/ 	.word	0x00000000
        /*0020*/ 	.short	0x0009
        /*0022*/ 	.short	0x0040
        /*0024*/ 	.byte	0x00, 0xf4, 0x21, 0x00


	//----- nvinfo : EIATTR_KPARAM_INFO
	.align		4
.L_11:
        /*0028*/ 	.byte	0x04, 0x17
        /*002a*/ 	.short	(.L_13 - .L_12)
.L_12:
        /*002c*/ 	.word	0x00000000
        /*0030*/ 	.short	0x0008
        /*0032*/ 	.short	0x0038
        /*0034*/ 	.byte	0x00, 0xf0, 0x21, 0x00


	//----- nvinfo : EIATTR_KPARAM_INFO
	.align		4
.L_13:
        /*0038*/ 	.byte	0x04, 0x17
        /*003a*/ 	.short	(.L_15 - .L_14)
.L_14:
        /*003c*/ 	.word	0x00000000
        /*0040*/ 	.short	0x0007
        /*0042*/ 	.short	0x0030
        /*0044*/ 	.byte	0x00, 0xf0, 0x21, 0x00


	//----- nvinfo : EIATTR_KPARAM_INFO
	.align		4
.L_15:
        /*0048*/ 	.byte	0x04, 0x17
        /*004a*/ 	.short	(.L_17 - .L_16)
.L_16:
        /*004c*/ 	.word	0x00000000
        /*0050*/ 	.short	0x0006
        /*0052*/ 	.short	0x0028
        /*0054*/ 	.byte	0x00, 0xf0, 0x21, 0x00


	//----- nvinfo : EIATTR_KPARAM_INFO
	.align		4
.L_17:
        /*0058*/ 	.byte	0x04, 0x17
        /*005a*/ 	.short	(.L_19 - .L_18)
.L_18:
        /*005c*/ 	.word	0x00000000
        /*0060*/ 	.short	0x0005
        /*0062*/ 	.short	0x0020
        /*0064*/ 	.byte	0x00, 0xf0, 0x11, 0x00


	//----- nvinfo : EIATTR_KPARAM_INFO
	.align		4
.L_19:
        /*0068*/ 	.byte	0x04, 0x17
        /*006a*/ 	.short	(.L_21 - .L_20)
.L_20:
        /*006c*/ 	.word	0x00000000
        /*0070*/ 	.short	0x0004
        /*0072*/ 	.short	0x001c
        /*0074*/ 	.byte	0x00, 0xf0, 0x11, 0x00


	//----- nvinfo : EIATTR_KPARAM_INFO
	.align		4
.L_21:
        /*0078*/ 	.byte	0x04, 0x17
        /*007a*/ 	.short	(.L_23 - .L_22)
.L_22:
        /*007c*/ 	.word	0x00000000
        /*0080*/ 	.short	0x0003
        /*0082*/ 	.short	0x0018
        /*0084*/ 	.byte	0x00, 0xf0, 0x11, 0x00


	//----- nvinfo : EIATTR_KPARAM_INFO
	.align		4
.L_23:
        /*0088*/ 	.byte	0x04, 0x17
        /*008a*/ 	.short	(.L_25 - .L_24)
.L_24:
        /*008c*/ 	.word	0x00000000
        /*0090*/ 	.short	0x0002
        /*0092*/ 	.short	0x0010
        /*0094*/ 	.byte	0x00, 0xf4, 0x21, 0x00


	//----- nvinfo : EIATTR_KPARAM_INFO
	.align		4
.L_25:
        /*0098*/ 	.byte	0x04, 0x17
        /*009a*/ 	.short	(.L_27 - .L_26)
.L_26:
        /*009c*/ 	.word	0x00000000
        /*00a0*/ 	.short	0x0001
        /*00a2*/ 	.short	0x0008
        /*00a4*/ 	.byte	0x00, 0xf4, 0x21, 0x00


	//----- nvinfo : EIATTR_KPARAM_INFO
	.align		4
.L_27:
        /*00a8*/ 	.byte	0x04, 0x17
        /*00aa*/ 	.short	(.L_29 - .L_28)
.L_28:
        /*00ac*/ 	.word	0x00000000
        /*00b0*/ 	.short	0x0000
        /*00b2*/ 	.short	0x0000
        /*00b4*/ 	.byte	0x00, 0xf4, 0x21, 0x00


	//----- nvinfo : EIATTR_SPARSE_MMA_MASK
	.align		4
.L_29:
        /*00b8*/ 	.byte	0x03, 0x50
        /*00ba*/ 	.short	0x0000


	//----- nvinfo : EIATTR_MAXREG_COUNT
	.align		4
        /*00bc*/ 	.byte	0x03, 0x1b
        /*00be*/ 	.short	0x00ff


	//----- nvinfo : EIATTR_NUM_BARRIERS
	.align		4
        /*00c0*/ 	.byte	0x02, 0x4c
        /*00c2*/ 	.byte	0x01
	.zero		1


	//----- nvinfo : EIATTR_MERCURY_ISA_VERSION
	.align		4
        /*00c4*/ 	.byte	0x03, 0x5f
        /*00c6*/ 	.short	0x0101


	//----- nvinfo : EIATTR_INT_WARP_WIDE_INSTR_OFFSETS
	.align		4
        /*00c8*/ 	.byte	0x04, 0x31
        /*00ca*/ 	.short	(.L_31 - .L_30)


	//   ....[0]....
.L_30:
        /*00cc*/ 	.word	0x00001360


	//   ....[1]....
        /*00d0*/ 	.word	0x00001380


	//   ....[2]....
        /*00d4*/ 	.word	0x00001390


	//   ....[3]....
        /*00d8*/ 	.word	0x000013a0


	//   ....[4]....
        /*00dc*/ 	.word	0x000014b0


	//   ....[5]....
        /*00e0*/ 	.word	0x00001780


	//   ....[6]....
        /*00e4*/ 	.word	0x00001790


	//   ....[7]....
        /*00e8*/ 	.word	0x00001800


	//   ....[8]....
        /*00ec*/ 	.word	0x00001810


	//   ....[9]....
        /*00f0*/ 	.word	0x00001d40


	//   ....[10]....
        /*00f4*/ 	.word	0x00001d50


	//----- nvinfo : EIATTR_COOP_GROUP_MASK_REGIDS
	.align		4
.L_31:
        /*00f8*/ 	.byte	0x04, 0x29
        /*00fa*/ 	.short	(.L_33 - .L_32)


	//   ....[0]....
.L_32:
        /*00fc*/ 	.word	0xffffffff


	//   ....[1]....
        /*0100*/ 	.word	0xffffffff


	//   ....[2]....
        /*0104*/ 	.word	0xffffffff


	//----- nvinfo : EIATTR_COOP_GROUP_INSTR_OFFSETS
	.align		4
.L_33:
        /*0108*/ 	.byte	0x04, 0x28
        /*010a*/ 	.short	(.L_35 - .L_34)


	//   ....[0]....
.L_34:
        /*010c*/ 	.word	0x00000150


	//   ....[1]....
        /*0110*/ 	.word	0x00000700


	//   ....[2]....
        /*0114*/ 	.word	0x00000cf0


	//----- nvinfo : EIATTR_MBARRIER_INSTR_OFFSETS
	.align		4
.L_35:
        /*0118*/ 	.byte	0x04, 0x39
        /*011a*/ 	.short	(.L_37 - .L_36)


	//   ....[0]....
.L_36:
        /*011c*/ 	.word	0x00001500
        /*0120*/ 	.word	0x000000ff
        /*0124*/ 	.word	0x0000c000
        /*0128*/ 	.short	0x0100
        /*012a*/ 	.byte	0x0c
	.zero		1


	//   ....[1]....
        /*012c*/ 	.word	0x00001520
        /*0130*/ 	.word	0x000000ff
        /*0134*/ 	.word	0x0000c008
        /*0138*/ 	.short	0x0100
        /*013a*/ 	.byte	0x0c
	.zero		1


	//   ....[2]....
        /*013c*/ 	.word	0x00001550
        /*0140*/ 	.word	0x000000ff
        /*0144*/ 	.word	0x0000c010
        /*0148*/ 	.short	0x0100
        /*014a*/ 	.byte	0x0c
	.zero		1


	//   ....[3]....
        /*014c*/ 	.word	0x00001570
        /*0150*/ 	.word	0x000000ff
        /*0154*/ 	.word	0x0000c018
        /*0158*/ 	.short	0x0100
        /*015a*/ 	.byte	0x0c
	.zero		1


	//   ....[4]....
        /*015c*/ 	.word	0x000018c0
        /*0160*/ 	.word	0x000000ff
        /*0164*/ 	.word	0x0000c000
        /*0168*/ 	.short	0x010a
        /*016a*/ 	.byte	0x14
	.zero		1


	//   ....[5]....
        /*016c*/ 	.word	0x00001be0
        /*0170*/ 	.word	0x000000ff
        /*0174*/ 	.word	0x0000c000
        /*0178*/ 	.short	0x0108
        /*017a*/ 	.byte	0x0c
	.zero		1


	//   ....[6]....
        /*017c*/ 	.word	0x00001d00
        /*0180*/ 	.word	0x000000ff
        /*0184*/ 	.word	0x0000c008
        /*0188*/ 	.short	0x0108
        /*018a*/ 	.byte	0x0c
	.zero		1


	//   ....[7]....
        /*018c*/ 	.word	0x00001d80
        /*0190*/ 	.word	0x000000ff
        /*0194*/ 	.word	0x0000c010
        /*0198*/ 	.short	0x0108
        /*019a*/ 	.byte	0x0c
	.zero		1


	//   ....[8]....
        /*019c*/ 	.word	0x00001da0
        /*01a0*/ 	.word	0x000000ff
        /*01a4*/ 	.word	0x0000c018
        /*01a8*/ 	.short	0x0108
        /*01aa*/ 	.byte	0x0c
	.zero		1


	//   ....[9]....
        /*01ac*/ 	.word	0x00001e70
        /*01b0*/ 	.word	0x000000ff
        /*01b4*/ 	.word	0x0000c000
        /*01b8*/ 	.short	0x010a
        /*01ba*/ 	.byte	0x14
	.zero		1


	//----- nvinfo : EIATTR_NUM_MBARRIERS
	.align		4
.L_37:
        /*01bc*/ 	.byte	0x03, 0x38
        /*01be*/ 	.short	0x0004


	//----- nvinfo : EIATTR_EXIT_INSTR_OFFSETS
	.align		4
        /*01c0*/ 	.byte	0x04, 0x1c
        /*01c2*/ 	.short	(.L_39 - .L_38)


	//   ....[0]....
.L_38:
        /*01c4*/ 	.word	0x00001e60


	//----- nvinfo : EIATTR_REQNTID
	.align		4
.L_39:
        /*01c8*/ 	.byte	0x04, 0x10
        /*01ca*/ 	.short	(.L_41 - .L_40)
.L_40:
        /*01cc*/ 	.word	0x00000100
        /*01d0*/ 	.word	0x00000001
        /*01d4*/ 	.word	0x00000001


	//----- nvinfo : EIATTR_CRS_STACK_SIZE
	.align		4
.L_41:
        /*01d8*/ 	.byte	0x04, 0x1e
        /*01da*/ 	.short	(.L_43 - .L_42)
.L_42:
        /*01dc*/ 	.word	0x00000000


	//----- nvinfo : EIATTR_CBANK_PARAM_SIZE
	.align		4
.L_43:
        /*01e0*/ 	.byte	0x03, 0x19
        /*01e2*/ 	.short	0x0050


	//----- nvinfo : EIATTR_PARAM_CBANK
	.align		4
        /*01e4*/ 	.byte	0x04, 0x0a
        /*01e6*/ 	.short	(.L_45 - .L_44)
	.align		4
.L_44:
        /*01e8*/ 	.word	index@(.nv.constant0.gluon_wgmma)
        /*01ec*/ 	.short	0x0210
        /*01ee*/ 	.short	0x0050


	//----- nvinfo : EIATTR_SW_WAR
	.align		4
.L_45:
        /*01f0*/ 	.byte	0x04, 0x36
        /*01f2*/ 	.short	(.L_47 - .L_46)
.L_46:
        /*01f4*/ 	.word	0x00000008
.L_47:


//--------------------- .nv.callgraph             --------------------------
	.section	.nv.callgraph,"",@"SHT_CUDA_CALLGRAPH"
	.align	4
	.sectionentsize	8
	.align		4
        /*0000*/ 	.word	0x00000000
	.align		4
        /*0004*/ 	.word	0xffffffff
	.align		4
        /*0008*/ 	.word	0x00000000
	.align		4
        /*000c*/ 	.word	0xfffffffe
	.align		4
        /*0010*/ 	.word	0x00000000
	.align		4
        /*0014*/ 	.word	0xfffffffd
	.align		4
        /*0018*/ 	.word	0x00000000
	.align		4
        /*001c*/ 	.word	0xfffffffc


//--------------------- .text.gluon_wgmma         --------------------------
	.section	.text.gluon_wgmma,"ax",@progbits
	.align	128
        .global         gluon_wgmma
        .type           gluon_wgmma,@function
        .size           gluon_wgmma,(.L_x_52 - gluon_wgmma)
        .other          gluon_wgmma,@"STO_CUDA_ENTRY STV_DEFAULT"
gluon_wgmma:
.text.gluon_wgmma:
[----:B------:R-:W-:Y:S01]  /*0000*/  LDC R1, c[0x0][0x28] ;  /* 0x00000a00ff017b82 */ /* 0x000fe20000000800 */
[----:B------:R-:W1:Y:S07]  /*0010*/  S2R R0, SR_TID.X ;  /* 0x0000000000007919 */ /* 0x000e6e0000002100 */
[----:B------:R-:W2:Y:S01]  /*0020*/  S2UR UR4, SR_CgaCtaId ;  /* 0x00000000000479c3 */ /* 0x000ea20000008800 */
[----:B------:R-:W-:Y:S01]  /*0030*/  UMOV UR12, 0x400 ;  /* 0x00000400000c7882 */ /* 0x000fe20000000000 */
[----:B------:R-:W-:Y:S01]  /*0040*/  ULDC UR6, c[0x0][0xc] ;  /* 0x0000030000067ab9 */ /* 0x000fe20000000800 */
[----:B------:R-:W-:Y:S01]  /*0050*/  ULDC.64 UR28, c[0x0][0x250] ;  /* 0x00009400001c7ab9 */ /* 0x000fe20000000a00 */
[----:B------:R-:W-:Y:S04]  /*0060*/  BSSY B0, `(.L_x_0) ;  /* 0x000001f000007945 */ /* 0x000fe80003800000 */
[----:B------:R-:W3:Y:S08]  /*0070*/  LDC R2, c[0x0][0x228] ;  /* 0x00008a00ff027b82 */ /* 0x000ef00000000800 */
[----:B------:R-:W4:Y:S08]  /*0080*/  LDC R8, c[0x0][0x230] ;  /* 0x00008c00ff087b82 */ /* 0x000f300000000800 */
[----:B------:R-:W-:Y:S01]  /*0090*/  S2UR UR30, SR_CTAID.Y ;  /* 0x00000000001e79c3 */ /* 0x000fe20000002600 */
[----:B--2---:R-:W-:-:S03]  /*00a0*/  ULEA UR12, UR4, UR12, 0x18 ;  /* 0x0000000c040c7291 */ /* 0x004fc6000f8ec03f */
[----:B------:R-:W-:Y:S01]  /*00b0*/  ULDC UR4, c[0x0][0x10] ;  /* 0x0000040000047ab9 */ /* 0x000fe20000000800 */
[----:B-1----:R-:W-:-:S03]  /*00c0*/  LOP3.LUT R6, R0, 0xff, RZ, 0xc0, !PT ;  /* 0x000000ff00067812 */ /* 0x002fc600078ec0ff */
[----:B------:R-:W1:Y:S01]  /*00d0*/  S2UR UR5, SR_CTAID.Z ;  /* 0x00000000000579c3 */ /* 0x000e620000002700 */
[----:B---3--:R-:W-:Y:S01]  /*00e0*/  VIADD R2, R2, 0xffffffff ;  /* 0xffffffff02027836 */ /* 0x008fe20000000000 */
[C---:B------:R-:W-:Y:S02]  /*00f0*/  ISETP.GE.U32.AND P0, PT, R6.reuse, 0x20, PT ;  /* 0x000000200600780c */ /* 0x040fe40003f06070 */
[C---:B------:R-:W-:Y:S02]  /*0100*/  ISETP.NE.U32.AND P2, PT, R6.reuse, RZ, PT ;  /* 0x000000ff0600720c */ /* 0x040fe40003f45070 */
[----:B------:R-:W-:Y:S02]  /*0110*/  LEA R11, R6, UR12, 0x2 ;  /* 0x0000000c060b7c11 */ /* 0x000fe4000f8e10ff */
[----:B------:R-:W2:Y:S01]  /*0120*/  S2UR UR31, SR_CTAID.X ;  /* 0x00000000001f79c3 */ /* 0x000ea20000002500 */
[----:B----4-:R-:W-:-:S06]  /*0130*/  VIADD R9, R8, 0xffffffff ;  /* 0xffffffff08097836 */ /* 0x010fcc0000000000 */
[----:B------:R3:W-:Y:S01]  /*0140*/  @!P0 STS [R11], RZ ;  /* 0x000000ff0b008388 */ /* 0x0007e20000000800 */
[----:B------:R-:W-:-:S03]  /*0150*/  NOP ;  /* 0x0000000000007918 */ /* 0x000fc60000000000 */
[----:B------:R3:W-:Y:S01]  /*0160*/  @!P2 STS [UR12+0x24], R2 ;  /* 0x00002402ff00a988 */ /* 0x0007e2000800080c */
[----:B-1----:R-:W-:-:S03]  /*0170*/  UIMAD UR4, UR5, UR4, UR30 ;  /* 0x00000004050472a4 */ /* 0x002fc6000f8e021e */
[----:B------:R3:W-:Y:S01]  /*0180*/  @!P2 STS [UR12+0x20], R9 ;  /* 0x00002009ff00a988 */ /* 0x0007e2000800080c */
[----:B--2---:R-:W-:-:S04]  /*0190*/  UIMAD UR4, UR4, UR6, UR31 ;  /* 0x00000006040472a4 */ /* 0x004fc8000f8e021f */
[----:B------:R-:W-:-:S03]  /*01a0*/  UIMAD UR5, UR4, 0x180, URZ ;  /* 0x00000180040578a4 */ /* 0x000fc6000f8e023f */
[----:B------:R-:W-:Y:S01]  /*01b0*/  UMOV UR4, URZ ;  /* 0x0000003f00047c82 */ /* 0x000fe20008000000 */
[----:B------:R-:W-:-:S04]  /*01c0*/  UIADD3 UR24, UP0, UR5, UR28, URZ ;  /* 0x0000001c05187290 */ /* 0x000fc8000ff1e03f */
[----:B------:R-:W-:Y:S01]  /*01d0*/  ULEA.HI.X.SX32 UR25, UR5, UR29, 0x1, UP0 ;  /* 0x0000001d05197291 */ /* 0x000fe200080f0e3f */
[----:B---3--:R-:W-:Y:S11]  /*01e0*/  @P2 BRA `(.L_x_1) ;  /* 0x0000000000182947 */ /* 0x008ff60003800000 */
[----:B------:R-:W1:Y:S01]  /*01f0*/  LDS R3, [UR12+0x8] ;  /* 0x0000080cff037984 */ /* 0x000e620008000800 */
[----:B------:R-:W2:Y:S01]  /*0200*/  LDC.64 R12, c[0x0][0x210] ;  /* 0x00008400ff0c7b82 */ /* 0x000ea20000000a00 */
[----:B------:R-:W-:Y:S02]  /*0210*/  IMAD.MOV.U32 R4, RZ, RZ, 0x70 ;  /* 0x00000070ff047424 */ /* 0x000fe400078e00ff */
[----:B--2---:R2:W-:Y:S03]  /*0220*/  STS.64 [UR12], R12 ;  /* 0x0000000cff007988 */ /* 0x0045e60008000a0c */
[----:B-1----:R-:W-:-:S05]  /*0230*/  LOP3.LUT R3, R3, 0x10, R4, 0xd8, !PT ;  /* 0x0000001003037812 */ /* 0x002fca00078ed804 */
[----:B------:R2:W-:Y:S02]  /*0240*/  STS [UR12+0x8], R3 ;  /* 0x00000803ff007988 */ /* 0x0005e4000800080c */
.L_x_1:
[----:B------:R-:W-:Y:S05]  /*0250*/  BSYNC B0 ;  /* 0x0000000000007941 */ /* 0x000fea0003800000 */
.L_x_0:
[----:B------:R-:W-:Y:S04]  /*0260*/  BSSY B0, `(.L_x_2) ;  /* 0x000000a000007945 */ /* 0x000fe80003800000 */
[----:B------:R-:W-:Y:S05]  /*0270*/  @P2 BRA `(.L_x_3) ;  /* 0x0000000000202947 */ /* 0x000fea0003800000 */
[----:B--2---:R-:W1:Y:S01]  /*0280*/  LDS R3, [UR12+0x34] ;  /* 0x0000340cff037984 */ /* 0x004e620008000800 */
[----:B------:R-:W-:Y:S02]  /*0290*/  IMAD.MOV.U32 R4, RZ, RZ, 0x1f000000 ;  /* 0x1f000000ff047424 */ /* 0x000fe400078e00ff */
[----:B------:R-:W-:Y:S01]  /*02a0*/  @!P2 IMAD.MOV.U32 R5, RZ, RZ, 0x7f ;  /* 0x0000007fff05a424 */ /* 0x000fe200078e00ff */
[----:B------:R-:W2:Y:S02]  /*02b0*/  @!P2 LDS R10, [UR12+0x38] ;  /* 0x0000380cff0aa984 */ /* 0x000ea40008000800 */
[----:B-1----:R-:W-:Y:S02]  /*02c0*/  LOP3.LUT R3, R3, 0xff000000, R4, 0xb8, !PT ;  /* 0xff00000003037812 */ /* 0x002fe400078eb804 */
[----:B--2---:R-:W-:-:S03]  /*02d0*/  @!P2 LOP3.LUT R4, R10, 0xff, R5, 0xb8, !PT ;  /* 0x000000ff0a04a812 */ /* 0x004fc600078eb805 */
[----:B------:R1:W-:Y:S04]  /*02e0*/  STS [UR12+0x34], R3 ;  /* 0x00003403ff007988 */ /* 0x0003e8000800080c */
[----:B------:R1:W-:Y:S02]  /*02f0*/  @!P2 STS [UR12+0x38], R4 ;  /* 0x00003804ff00a988 */ /* 0x0003e4000800080c */
.L_x_3:
[----:B------:R-:W-:Y:S05]  /*0300*/  BSYNC B0 ;  /* 0x0000000000007941 */ /* 0x000fea0003800000 */
.L_x_2:
[----:B------:R-:W-:Y:S04]  /*0310*/  BSSY B0, `(.L_x_4) ;  /* 0x000000e000007945 */ /* 0x000fe80003800000 */
[----:B------:R-:W-:Y:S05]  /*0320*/  @P2 BRA `(.L_x_5) ;  /* 0x0000000000302947 */ /* 0x000fea0003800000 */
[----:B-1----:R-:W1:Y:S01]  /*0330*/  LDS R4, [UR12+0x34] ;  /* 0x0000340cff047984 */ /* 0x002e620008000800 */
[----:B--2---:R-:W2:Y:S03]  /*0340*/  LDC.64 R12, c[0x0][0x238] ;  /* 0x00008e00ff0c7b82 */ /* 0x004ea60000000a00 */
[----:B------:R-:W3:Y:S01]  /*0350*/  LDS R3, [UR12+0x1c] ;  /* 0x00001c0cff037984 */ /* 0x000ee20008000800 */
[C---:B--2---:R-:W-:Y:S01]  /*0360*/  SHF.L.U64.HI R10, R12.reuse, 0x1, R13 ;  /* 0x000000010c0a7819 */ /* 0x044fe2000001020d */
[----:B------:R-:W-:-:S03]  /*0370*/  IMAD.SHL.U32 R5, R12, 0x2, RZ ;  /* 0x000000020c057824 */ /* 0x000fc600078e00ff */
[--C-:B------:R-:W-:Y:S02]  /*0380*/  SHF.R.U32.HI R12, RZ, 0x4, R10.reuse ;  /* 0x00000004ff0c7819 */ /* 0x100fe4000001160a */
[----:B------:R-:W-:-:S05]  /*0390*/  SHF.R.U64 R5, R5, 0x4, R10 ;  /* 0x0000000405057819 */ /* 0x000fca000000120a */
[----:B------:R4:W-:Y:S01]  /*03a0*/  STS [UR12+0xc], R5 ;  /* 0x00000c05ff007988 */ /* 0x0009e2000800080c */
[----:B-1----:R-:W-:Y:S02]  /*03b0*/  LOP3.LUT R4, R4, 0x7, RZ, 0xb8, !PT ;  /* 0x0000000704047812 */ /* 0x002fe400078eb8ff */
[----:B---3--:R-:W-:-:S03]  /*03c0*/  LOP3.LUT R3, R3, 0xf, R12, 0xb8, !PT ;  /* 0x0000000f03037812 */ /* 0x008fc600078eb80c */
[----:B------:R4:W-:Y:S04]  /*03d0*/  STS [UR12+0x34], R4 ;  /* 0x00003404ff007988 */ /* 0x0009e8000800080c */
[----:B------:R4:W-:Y:S02]  /*03e0*/  STS [UR12+0x1c], R3 ;  /* 0x00001c03ff007988 */ /* 0x0009e4000800080c */
.L_x_5:
[----:B------:R-:W-:Y:S05]  /*03f0*/  BSYNC B0 ;  /* 0x0000000000007941 */ /* 0x000fea0003800000 */
.L_x_4:
[----:B------:R-:W-:Y:S04]  /*0400*/  BSSY B1, `(.L_x_6) ;  /* 0x000001a000017945 */ /* 0x000fe80003800000 */
[----:B------:R-:W-:Y:S04]  /*0410*/  BSSY B0, `(.L_x_7) ;  /* 0x0000015000007945 */ /* 0x000fe80003800000 */
[----:B------:R-:W-:Y:S05]  /*0420*/  @P2 BRA `(.L_x_8) ;  /* 0x0000000000202947 */ /* 0x000fea0003800000 */
[----:B-12-4-:R-:W1:Y:S02]  /*0430*/  LDS R3, [UR12+0x34] ;  /* 0x0000340cff037984 */ /* 0x016e640008000800 */
[----:B-1----:R-:W-:-:S05]  /*0440*/  LOP3.LUT R3, R3, 0x38, RZ, 0xb8, !PT ;  /* 0x0000003803037812 */ /* 0x002fca00078eb8ff */
[----:B------:R1:W-:Y:S01]  /*0450*/  STS [UR12+0x34], R3 ;  /* 0x00003403ff007988 */ /* 0x0003e2000800080c */
[----:B------:R-:W-:Y:S05]  /*0460*/  @P2 BRA `(.L_x_9) ;  /* 0x0000000000202947 */ /* 0x000fea0003800000 */
[----:B-1----:R-:W1:Y:S01]  /*0470*/  LDS R3, [UR12+0x8] ;  /* 0x0000080cff037984 */ /* 0x002e620008000800 */
[----:B------:R-:W-:-:S05]  /*0480*/  IMAD.MOV.U32 R4, RZ, RZ, 0x780 ;  /* 0x00000780ff047424 */ /* 0x000fca00078e00ff */
[----:B-1----:R-:W-:-:S05]  /*0490*/  LOP3.LUT R3, R3, 0x500, R4, 0xd8, !PT ;  /* 0x0000050003037812 */ /* 0x002fca00078ed804 */
[----:B------:R3:W-:Y:S02]  /*04a0*/  STS [UR12+0x8], R3 ;  /* 0x00000803ff007988 */ /* 0x0007e4000800080c */
.L_x_8:
[----:B------:R-:W-:Y:S05]  /*04b0*/  @P2 BRA `(.L_x_10) ;  /* 0x0000000000282947 */ /* 0x000fea0003800000 */
[----:B-1234-:R-:W1:Y:S02]  /*04c0*/  LDS R3, [UR12+0x8] ;  /* 0x0000080cff037984 */ /* 0x01ee640008000800 */
[----:B-1----:R-:W-:-:S05]  /*04d0*/  LOP3.LUT R3, R3, 0x1800, RZ, 0xb8, !PT ;  /* 0x0000180003037812 */ /* 0x002fca00078eb8ff */
[----:B------:R2:W-:Y:S02]  /*04e0*/  STS [UR12+0x8], R3 ;  /* 0x00000803ff007988 */ /* 0x0005e4000800080c */
.L_x_9:
[----:B------:R-:W-:Y:S05]  /*04f0*/  @P2 BREAK B0 ;  /* 0x0000000000002942 */ /* 0x000fea0003800000 */
[----:B------:R-:W-:Y:S05]  /*0500*/  @P2 BRA `(.L_x_11) ;  /* 0x0000000000242947 */ /* 0x000fea0003800000 */
[----:B------:R-:W3:Y:S01]  /*0510*/  LDS R4, [UR12+0x8] ;  /* 0x0000080cff047984 */ /* 0x000ee20008000800 */
[----:B-12---:R-:W-:-:S05]  /*0520*/  IMAD.MOV.U32 R3, RZ, RZ, 0x6000 ;  /* 0x00006000ff037424 */ /* 0x006fca00078e00ff */
[----:B---3--:R-:W-:-:S04]  /*0530*/  LOP3.LUT R3, R4, 0x4000, R3, 0xd8, !PT ;  /* 0x0000400004037812 */ /* 0x008fc800078ed803 */
[----:B------:R-:W-:-:S05]  /*0540*/  LOP3.LUT R3, R3, 0x400000, RZ, 0xb8, !PT ;  /* 0x0040000003037812 */ /* 0x000fca00078eb8ff */
[----:B------:R5:W-:Y:S02]  /*0550*/  STS [UR12+0x8], R3 ;  /* 0x00000803ff007988 */ /* 0x000be4000800080c */
.L_x_10:
[----:B------:R-:W-:Y:S05]  /*0560*/  BSYNC B0 ;  /* 0x0000000000007941 */ /* 0x000fea0003800000 */
.L_x_7:
[----:B-12345:R-:W1:Y:S02]  /*0570*/  @!P2 LDS R3, [UR12+0x8] ;  /* 0x0000080cff03a984 */ /* 0x03ee640008000800 */
[----:B-1----:R-:W-:-:S05]  /*0580*/  @!P2 LOP3.LUT R3, R3, 0x8000, RZ, 0xb8, !PT ;  /* 0x000080000303a812 */ /* 0x002fca00078eb8ff */
[----:B------:R3:W-:Y:S02]  /*0590*/  @!P2 STS [UR12+0x8], R3 ;  /* 0x00000803ff00a988 */ /* 0x0007e4000800080c */
.L_x_11:
[----:B------:R-:W-:Y:S05]  /*05a0*/  BSYNC B1 ;  /* 0x0000000000017941 */ /* 0x000fea0003800000 */
.L_x_6:
[----:B------:R-:W-:Y:S05]  /*05b0*/  WARPSYNC.ALL ;  /* 0x0000000000007948 */ /* 0x000fea0003800000 */
[----:B------:R-:W-:Y:S05]  /*05c0*/  @P0 BRA `(.L_x_12) ;  /* 0x0000000000280947 */ /* 0x000fea0003800000 */
[----:B-123--:R-:W1:Y:S01]  /*05d0*/  S2R R3, SR_LANEID ;  /* 0x0000000000037919 */ /* 0x00ee620000000000 */
[----:B------:R-:W-:Y:S05]  /*05e0*/  WARPSYNC.ALL ;  /* 0x0000000000007948 */ /* 0x000fea0003800000 */
[----:B-1----:R-:W-:-:S05]  /*05f0*/  IMAD.SHL.U32 R3, R3, 0x4, RZ ;  /* 0x0000000403037824 */ /* 0x002fca00078e00ff */
[----:B------:R-:W1:Y:S01]  /*0600*/  LDS R7, [R3+UR12] ;  /* 0x0000000c03077984 */ /* 0x000e620008000800 */
[----:B------:R-:W-:-:S05]  /*0610*/  IADD3 R4, P1, R3, UR24, RZ ;  /* 0x0000001803047c10 */ /* 0x000fca000ff3e0ff */
[----:B------:R-:W-:-:S05]  /*0620*/  IMAD.X R5, RZ, RZ, UR25, P1 ;  /* 0x00000019ff057e24 */ /* 0x000fca00088e06ff */
[----:B-1----:R4:W5:Y:S01]  /*0630*/  ATOMG.E.EXCH.STRONG.GPU PT, RZ, [R4], R7 ;  /* 0x0000000704ff73a8 */ /* 0x00296200041ee100 */
[----:B------:R-:W-:-:S04]  /*0640*/  DEPBAR {5,4,3,2,1,0} ;  /* 0x0000003f0000791a */ /* 0x000fc80000000000 */
[----:B------:R4:W-:Y:S01]  /*0650*/  UTMACCTL.IV [UR24] ;  /* 0x00000000180079b9 */ /* 0x0009e20008000000 */
[----:B------:R-:W-:Y:S01]  /*0660*/  NOP ;  /* 0x0000000000007918 */ /* 0x000fe20000000000 */
.L_x_12:
[----:B------:R-:W-:Y:S05]  /*0670*/  @P0 BRA `(.L_x_13) ;  /* 0x00000000000c0947 */ /* 0x000fea0003800000 */
[----:B------:R0:W-:Y:S01]  /*0680*/  UTMACMDFLUSH ;  /* 0x00000000000079b7 */ /* 0x0001e20000000000 */
[----:B------:R-:W-:Y:S05]  /*0690*/  @P0 BRA `(.L_x_13) ;  /* 0x0000000000040947 */ /* 0x000fea0003800000 */
[----:B------:R-:W-:-:S04]  /*06a0*/  DEPBAR.LE SB0, 0x0 ;  /* 0x000080000000791a */ /* 0x000fc80000000000 */
.L_x_13:
[----:B------:R-:W-:Y:S05]  /*06b0*/  WARPSYNC.ALL ;  /* 0x0000000000007948 */ /* 0x000fea0003800000 */
[----:B-----5:R-:W-:Y:S06]  /*06c0*/  BAR.SYNC.DEFER_BLOCKING 0x0 ;  /* 0x0000000000007b1d */ /* 0x020fec0000010000 */
[----:B------:R-:W-:Y:S02]  /*06d0*/  BSSY B1, `(.L_x_14) ;  /* 0x000000b000017945 */ /* 0x000fe40003800000 */
[----:B------:R-:W-:Y:S06]  /*06e0*/  BAR.SYNC.DEFER_BLOCKING 0x0 ;  /* 0x0000000000007b1d */ /* 0x000fec0000010000 */
[----:B------:R5:W-:Y:S01]  /*06f0*/  @!P0 STS [R11], RZ ;  /* 0x000000ff0b008388 */ /* 0x000be20000000800 */
[----:B------:R-:W-:Y:S01]  /*0700*/  NOP ;  /* 0x0000000000007918 */ /* 0x000fe20000000000 */
[----:B------:R-:W-:Y:S05]  /*0710*/  @P2 BRA `(.L_x_15) ;  /* 0x0000000000182947 */ /* 0x000fea0003800000 */
[----:B-123--:R-:W1:Y:S01]  /*0720*/  LDS R3, [UR12+0x8] ;  /* 0x0000080cff037984 */ /* 0x00ee620008000800 */
[----:B------:R-:W2:Y:S01]  /*0730*/  LDC.64 R12, c[0x0][0x218] ;  /* 0x00008600ff0c7b82 */ /* 0x000ea20000000a00 */
[----:B----4-:R-:W-:Y:S02]  /*0740*/  IMAD.MOV.U32 R4, RZ, RZ, 0x70 ;  /* 0x00000070ff047424 */ /* 0x010fe400078e00ff */
[----:B--2---:R2:W-:Y:S03]  /*0750*/  STS.64 [UR12], R12 ;  /* 0x0000000cff007988 */ /* 0x0045e60008000a0c */
[----:B-1----:R-:W-:-:S05]  /*0760*/  LOP3.LUT R3, R3, 0x10, R4, 0xd8, !PT ;  /* 0x0000001003037812 */ /* 0x002fca00078ed804 */
[----:B------:R2:W-:Y:S02]  /*0770*/  STS [UR12+0x8], R3 ;  /* 0x00000803ff007988 */ /* 0x0005e4000800080c */
.L_x_15:
[----:B----4-:R-:W-:Y:S05]  /*0780*/  BSYNC B1 ;  /* 0x0000000000017941 */ /* 0x010fea0003800000 */
.L_x_14:
[----:B------:R-:W-:Y:S04]  /*0790*/  BSSY B2, `(.L_x_16) ;  /* 0x000000f000027945 */ /* 0x000fe80003800000 */
[----:B------:R-:W-:Y:S04]  /*07a0*/  BSSY B1, `(.L_x_17) ;  /* 0x000000c000017945 */ /* 0x000fe80003800000 */
[----:B------:R-:W-:Y:S05]  /*07b0*/  @P2 BRA `(.L_x_18) ;  /* 0x0000000000282947 */ /* 0x000fea0003800000 */
[----:B-123--:R-:W1:Y:S01]  /*07c0*/  LDS R3, [UR12+0x34] ;  /* 0x0000340cff037984 */ /* 0x00ee620008000800 */
[----:B------:R-:W-:Y:S01]  /*07d0*/  IMAD.MOV.U32 R4, RZ, RZ, 0x1f000000 ;  /* 0x1f000000ff047424 */ /* 0x000fe200078e00ff */
[----:B------:R-:W-:Y:S05]  /*07e0*/  @P2 BREAK B1 ;  /* 0x0000000000012942 */ /* 0x000fea0003800000 */
[----:B-1----:R-:W-:-:S05]  /*07f0*/  LOP3.LUT R3, R3, 0xff000000, R4, 0xb8, !PT ;  /* 0xff00000003037812 */ /* 0x002fca00078eb804 */
[----:B------:R1:W-:Y:S01]  /*0800*/  STS [UR12+0x34], R3 ;  /* 0x00003403ff007988 */ /* 0x0003e2000800080c */
[----:B------:R-:W-:Y:S05]  /*0810*/  @P2 BRA `(.L_x_19) ;  /* 0x0000000000182947 */ /* 0x000fea0003800000 */
[----:B------:R-:W2:Y:S01]  /*0820*/  LDS R4, [UR12+0x38] ;  /* 0x0000380cff047984 */ /* 0x000ea20008000800 */
[----:B-1----:R-:W-:-:S05]  /*0830*/  IMAD.MOV.U32 R3, RZ, RZ, 0x3f ;  /* 0x0000003fff037424 */ /* 0x002fca00078e00ff */
[----:B--2---:R-:W-:-:S05]  /*0840*/  LOP3.LUT R3, R4, 0xff, R3, 0xb8, !PT ;  /* 0x000000ff04037812 */ /* 0x004fca00078eb803 */
[----:B------:R4:W-:Y:S02]  /*0850*/  STS [UR12+0x38], R3 ;  /* 0x00003803ff007988 */ /* 0x0009e4000800080c */
.L_x_18:
[----:B------:R-:W-:Y:S05]  /*0860*/  BSYNC B1 ;  /* 0x0000000000017941 */ /* 0x000fea0003800000 */
.L_x_17:
[----:B------:R1:W-:Y:S02]  /*0870*/  @!P2 STS [UR12+0x20], R9 ;  /* 0x00002009ff00a988 */ /* 0x0003e4000800080c */
.L_x_19:
[----:B------:R-:W-:Y:S05]  /*0880*/  BSYNC B2 ;  /* 0x0000000000027941 */ /* 0x000fea0003800000 */
.L_x_16:
[----:B------:R-:W-:Y:S05]  /*0890*/  WARPSYNC.ALL ;  /* 0x0000000000007948 */ /* 0x000fea0003800000 */
[----:B-1234-:R-:W1:Y:S01]  /*08a0*/  LDC R3, c[0x0][0x22c] ;  /* 0x00008b00ff037b82 */ /* 0x01ee620000000800 */
[----:B------:R-:W-:Y:S01]  /*08b0*/  BSSY B2, `(.L_x_20) ;  /* 0x0000010000027945 */ /* 0x000fe20003800000 */
[----:B-1----:R-:W-:-:S05]  /*08c0*/  VIADD R3, R3, 0xffffffff ;  /* 0xffffffff03037836 */ /* 0x002fca0000000000 */
[----:B------:R1:W-:Y:S01]  /*08d0*/  @!P2 STS [UR12+0x24], R3 ;  /* 0x00002403ff00a988 */ /* 0x0003e2000800080c */
[----:B------:R-:W-:Y:S05]  /*08e0*/  @P2 BRA `(.L_x_21) ;  /* 0x0000000000302947 */ /* 0x000fea0003800000 */
[----:B------:R-:W2:Y:S01]  /*08f0*/  LDS R5, [UR12+0x34] ;  /* 0x0000340cff057984 */ /* 0x000ea20008000800 */
[----:B------:R-:W3:Y:S03]  /*0900*/  LDC.64 R12, c[0x0][0x240] ;  /* 0x00009000ff0c7b82 */ /* 0x000ee60000000a00 */
[----:B------:R-:W4:Y:S01]  /*0910*/  LDS R4, [UR12+0x1c] ;  /* 0x00001c0cff047984 */ /* 0x000f220008000800 */
[C---:B---3--:R-:W-:Y:S01]  /*0920*/  SHF.L.U64.HI R10, R12.reuse, 0x1, R13 ;  /* 0x000000010c0a7819 */ /* 0x048fe2000001020d */
[----:B------:R-:W-:-:S03]  /*0930*/  IMAD.SHL.U32 R7, R12, 0x2, RZ ;  /* 0x000000020c077824 */ /* 0x000fc600078e00ff */
[--C-:B------:R-:W-:Y:S02]  /*0940*/  SHF.R.U32.HI R9, RZ, 0x4, R10.reuse ;  /* 0x00000004ff097819 */ /* 0x100fe4000001160a */
[----:B------:R-:W-:-:S05]  /*0950*/  SHF.R.U64 R7, R7, 0x4, R10 ;  /* 0x0000000407077819 */ /* 0x000fca000000120a */
[----:B------:R3:W-:Y:S01]  /*0960*/  STS [UR12+0xc], R7 ;  /* 0x00000c07ff007988 */ /* 0x0007e2000800080c */
[----:B--2---:R-:W-:Y:S02]  /*0970*/  LOP3.LUT R5, R5, 0x7, RZ, 0xb8, !PT ;  /* 0x0000000705057812 */ /* 0x004fe400078eb8ff */
[----:B----4-:R-:W-:-:S03]  /*0980*/  LOP3.LUT R4, R4, 0xf, R9, 0xb8, !PT ;  /* 0x0000000f04047812 */ /* 0x010fc600078eb809 */
[----:B------:R3:W-:Y:S04]  /*0990*/  STS [UR12+0x34], R5 ;  /* 0x00003405ff007988 */ /* 0x0007e8000800080c */
[----:B------:R3:W-:Y:S02]  /*09a0*/  STS [UR12+0x1c], R4 ;  /* 0x00001c04ff007988 */ /* 0x0007e4000800080c */
.L_x_21:
[----:B------:R-:W-:Y:S05]  /*09b0*/  BSYNC B2 ;  /* 0x0000000000027941 */ /* 0x000fea0003800000 */
.L_x_20:
[----:B------:R-:W-:Y:S04]  /*09c0*/  BSSY B3, `(.L_x_22) ;  /* 0x000001a000037945 */ /* 0x000fe80003800000 */
[----:B------:R-:W-:Y:S04]  /*09d0*/  BSSY B2, `(.L_x_23) ;  /* 0x0000015000027945 */ /* 0x000fe80003800000 */
[----:B------:R-:W-:Y:S05]  /*09e0*/  @P2 BRA `(.L_x_24) ;  /* 0x0000000000202947 */ /* 0x000fea0003800000 */
[----:B---3--:R-:W2:Y:S02]  /*09f0*/  LDS R4, [UR12+0x34] ;  /* 0x0000340cff047984 */ /* 0x008ea40008000800 */
[----:B--2---:R-:W-:-:S05]  /*0a00*/  LOP3.LUT R4, R4, 0x38, RZ, 0xb8, !PT ;  /* 0x0000003804047812 */ /* 0x004fca00078eb8ff */
[----:B------:R2:W-:Y:S01]  /*0a10*/  STS [UR12+0x34], R4 ;  /* 0x00003404ff007988 */ /* 0x0005e2000800080c */
[----:B------:R-:W-:Y:S05]  /*0a20*/  @P2 BRA `(.L_x_25) ;  /* 0x0000000000202947 */ /* 0x000fea0003800000 */
[----:B--2---:R-:W2:Y:S01]  /*0a30*/  LDS R4, [UR12+0x8] ;  /* 0x0000080cff047984 */ /* 0x004ea20008000800 */
[----:B------:R-:W-:-:S05]  /*0a40*/  IMAD.MOV.U32 R5, RZ, RZ, 0x780 ;  /* 0x00000780ff057424 */ /* 0x000fca00078e00ff */
[----:B--2---:R-:W-:-:S05]  /*0a50*/  LOP3.LUT R4, R4, 0x500, R5, 0xd8, !PT ;  /* 0x0000050004047812 */ /* 0x004fca00078ed805 */
[----:B------:R2:W-:Y:S02]  /*0a60*/  STS [UR12+0x8], R4 ;  /* 0x00000804ff007988 */ /* 0x0005e4000800080c */
.L_x_24:
[----:B------:R-:W-:Y:S05]  /*0a70*/  @P2 BRA `(.L_x_26) ;  /* 0x0000000000282947 */ /* 0x000fea0003800000 */
[----:B--23--:R-:W2:Y:S02]  /*0a80*/  LDS R4, [UR12+0x8] ;  /* 0x0000080cff047984 */ /* 0x00cea40008000800 */
[----:B--2---:R-:W-:-:S05]  /*0a90*/  LOP3.LUT R4, R4, 0x1800, RZ, 0xb8, !PT ;  /* 0x0000180004047812 */ /* 0x004fca00078eb8ff */
[----:B------:R3:W-:Y:S02]  /*0aa0*/  STS [UR12+0x8], R4 ;  /* 0x00000804ff007988 */ /* 0x0007e4000800080c */
.L_x_25:
[----:B------:R-:W-:Y:S05]  /*0ab0*/  @P2 BREAK B2 ;  /* 0x0000000000022942 */ /* 0x000fea0003800000 */
[----:B------:R-:W-:Y:S05]  /*0ac0*/  @P2 BRA `(.L_x_27) ;  /* 0x0000000000242947 */ /* 0x000fea0003800000 */
[----:B--23--:R-:W2:Y:S01]  /*0ad0*/  LDS R4, [UR12+0x8] ;  /* 0x0000080cff047984 */ /* 0x00cea20008000800 */
[----:B------:R-:W-:-:S05]  /*0ae0*/  IMAD.MOV.U32 R5, RZ, RZ, 0x6000 ;  /* 0x00006000ff057424 */ /* 0x000fca00078e00ff */
[----:B--2---:R-:W-:-:S04]  /*0af0*/  LOP3.LUT R4, R4, 0x4000, R5, 0xd8, !PT ;  /* 0x0000400004047812 */ /* 0x004fc800078ed805 */
[----:B------:R-:W-:-:S05]  /*0b00*/  LOP3.LUT R4, R4, 0x400000, RZ, 0xb8, !PT ;  /* 0x0040000004047812 */ /* 0x000fca00078eb8ff */
[----:B------:R4:W-:Y:S02]  /*0b10*/  STS [UR12+0x8], R4 ;  /* 0x00000804ff007988 */ /* 0x0009e4000800080c */
.L_x_26:
[----:B------:R-:W-:Y:S05]  /*0b20*/  BSYNC B2 ;  /* 0x0000000000027941 */ /* 0x000fea0003800000 */
.L_x_23:
[----:B--234-:R-:W2:Y:S02]  /*0b30*/  @!P2 LDS R4, [UR12+0x8] ;  /* 0x0000080cff04a984 */ /* 0x01cea40008000800 */
[----:B--2---:R-:W-:-:S05]  /*0b40*/  @!P2 LOP3.LUT R4, R4, 0x8000, RZ, 0xb8, !PT ;  /* 0x000080000404a812 */ /* 0x004fca00078eb8ff */
[----:B------:R4:W-:Y:S02]  /*0b50*/  @!P2 STS [UR12+0x8], R4 ;  /* 0x00000804ff00a988 */ /* 0x0009e4000800080c */
.L_x_27:
[----:B------:R-:W-:Y:S05]  /*0b60*/  BSYNC B3 ;  /* 0x0000000000037941 */ /* 0x000fea0003800000 */
.L_x_22:
[----:B------:R-:W-:Y:S05]  /*0b70*/  WARPSYNC.ALL ;  /* 0x0000000000007948 */ /* 0x000fea0003800000 */
[----:B------:R-:W-:-:S04]  /*0b80*/  UIADD3 UR27, UR5, 0x80, URZ ;  /* 0x00000080051b7890 */ /* 0x000fc8000fffe03f */
[----:B------:R-:W-:-:S04]  /*0b90*/  UIADD3 UR26, UP0, UR27, UR28, URZ ;  /* 0x0000001c1b1a7290 */ /* 0x000fc8000ff1e03f */
[----:B------:R-:W-:Y:S01]  /*0ba0*/  ULEA.HI.X.SX32 UR27, UR27, UR29, 0x1, UP0 ;  /* 0x0000001d1b1b7291 */ /* 0x000fe200080f0e3f */
[----:B------:R-:W-:Y:S11]  /*0bb0*/  @P0 BRA `(.L_x_28) ;  /* 0x0000000000280947 */ /* 0x000ff60003800000 */
[----:B--234-:R-:W2:Y:S01]  /*0bc0*/  S2R R4, SR_LANEID ;  /* 0x0000000000047919 */ /* 0x01cea20000000000 */
[----:B------:R-:W-:Y:S05]  /*0bd0*/  WARPSYNC.ALL ;  /* 0x0000000000007948 */ /* 0x000fea0003800000 */
[----:B--2---:R-:W-:-:S05]  /*0be0*/  IMAD.SHL.U32 R9, R4, 0x4, RZ ;  /* 0x0000000404097824 */ /* 0x004fca00078e00ff */
[----:B------:R-:W2:Y:S01]  /*0bf0*/  LDS R7, [R9+UR12] ;  /* 0x0000000c09077984 */ /* 0x000ea20008000800 */
[----:B------:R-:W-:-:S05]  /*0c00*/  IADD3 R4, P1, R9, UR26, RZ ;  /* 0x0000001a09047c10 */ /* 0x000fca000ff3e0ff */
[----:B------:R-:W-:-:S05]  /*0c10*/  IMAD.X R5, RZ, RZ, UR27, P1 ;  /* 0x0000001bff057e24 */ /* 0x000fca00088e06ff */
[----:B--2---:R2:W3:Y:S01]  /*0c20*/  ATOMG.E.EXCH.STRONG.GPU PT, RZ, [R4], R7 ;  /* 0x0000000704ff73a8 */ /* 0x0044e200041ee100 */
[----:B------:R-:W-:-:S04]  /*0c30*/  DEPBAR {5,4,3,2,1,0} ;  /* 0x0000003f0000791a */ /* 0x000fc80000000000 */
[----:B------:R2:W-:Y:S01]  /*0c40*/  UTMACCTL.IV [UR26] ;  /* 0x000000001a0079b9 */ /* 0x0005e20008000000 */
[----:B------:R-:W-:Y:S01]  /*0c50*/  NOP ;  /* 0x0000000000007918 */ /* 0x000fe20000000000 */
.L_x_28:
[----:B------:R-:W-:Y:S05]  /*0c60*/  @P0 BRA `(.L_x_29) ;  /* 0x00000000000c0947 */ /* 0x000fea0003800000 */
[----:B------:R0:W-:Y:S01]  /*0c70*/  UTMACMDFLUSH ;  /* 0x00000000000079b7 */ /* 0x0001e20000000000 */
[----:B------:R-:W-:Y:S05]  /*0c80*/  @P0 BRA `(.L_x_29) ;  /* 0x0000000000040947 */ /* 0x000fea0003800000 */
[----:B------:R-:W-:-:S04]  /*0c90*/  DEPBAR.LE SB0, 0x0 ;  /* 0x000080000000791a */ /* 0x000fc80000000000 */
.L_x_29:
[----:B------:R-:W-:Y:S05]  /*0ca0*/  WARPSYNC.ALL ;  /* 0x0000000000007948 */ /* 0x000fea0003800000 */
[----:B---3--:R-:W-:Y:S06]  /*0cb0*/  BAR.SYNC.DEFER_BLOCKING 0x0 ;  /* 0x0000000000007b1d */ /* 0x008fec0000010000 */
[----:B------:R-:W-:Y:S02]  /*0cc0*/  BSSY B3, `(.L_x_30) ;  /* 0x000000b000037945 */ /* 0x000fe40003800000 */
[----:B------:R-:W-:Y:S06]  /*0cd0*/  BAR.SYNC.DEFER_BLOCKING 0x0 ;  /* 0x0000000000007b1d */ /* 0x000fec0000010000 */
[----:B------:R3:W-:Y:S01]  /*0ce0*/  @!P0 STS [R11], RZ ;  /* 0x000000ff0b008388 */ /* 0x0007e20000000800 */
[----:B------:R-:W-:Y:S01]  /*0cf0*/  NOP ;  /* 0x0000000000007918 */ /* 0x000fe20000000000 */
[----:B------:R-:W-:Y:S05]  /*0d00*/  @P2 BRA `(.L_x_31) ;  /* 0x0000000000182947 */ /* 0x000fea0003800000 */
[----:B--2-4-:R-:W2:Y:S01]  /*0d10*/  LDS R4, [UR12+0x8] ;  /* 0x0000080cff047984 */ /* 0x014ea20008000800 */
[----:B---3-5:R-:W3:Y:S01]  /*0d20*/  LDC.64 R10, c[0x0][0x220] ;  /* 0x00008800ff0a7b82 */ /* 0x028ee20000000a00 */
[----:B------:R-:W-:Y:S02]  /*0d30*/  IMAD.MOV.U32 R5, RZ, RZ, 0x70 ;  /* 0x00000070ff057424 */ /* 0x000fe400078e00ff */
[----:B---3--:R3:W-:Y:S03]  /*0d40*/  STS.64 [UR12], R10 ;  /* 0x0000000aff007988 */ /* 0x0087e60008000a0c */
[----:B--2---:R-:W-:-:S05]  /*0d50*/  LOP3.LUT R4, R4, 0x10, R5, 0xd8, !PT ;  /* 0x0000001004047812 */ /* 0x004fca00078ed805 */
[----:B------:R3:W-:Y:S02]  /*0d60*/  STS [UR12+0x8], R4 ;  /* 0x00000804ff007988 */ /* 0x0007e4000800080c */
.L_x_31:
[----:B--2---:R-:W-:Y:S05]  /*0d70*/  BSYNC B3 ;  /* 0x0000000000037941 */ /* 0x004fea0003800000 */
.L_x_30:
[----:B------:R-:W-:Y:S04]  /*0d80*/  BSSY B4, `(.L_x_32) ;  /* 0x0000011000047945 */ /* 0x000fe80003800000 */
[----:B------:R-:W-:Y:S04]  /*0d90*/  BSSY B3, `(.L_x_33) ;  /* 0x000000e000037945 */ /* 0x000fe80003800000 */
[----:B------:R-:W-:Y:S05]  /*0da0*/  @P2 BRA `(.L_x_34) ;  /* 0x0000000000242947 */ /* 0x000fea0003800000 */
[----:B---34-:R-:W2:Y:S01]  /*0db0*/  LDS R4, [UR12+0x34] ;  /* 0x0000340cff047984 */ /* 0x018ea20008000800 */
[----:B------:R-:W-:-:S05]  /*0dc0*/  IMAD.MOV.U32 R5, RZ, RZ, 0x3f000000 ;  /* 0x3f000000ff057424 */ /* 0x000fca00078e00ff */
[----:B--2---:R-:W-:-:S05]  /*0dd0*/  LOP3.LUT R4, R4, 0xff000000, R5, 0xb8, !PT ;  /* 0xff00000004047812 */ /* 0x004fca00078eb805 */
[----:B------:R2:W-:Y:S01]  /*0de0*/  STS [UR12+0x34], R4 ;  /* 0x00003404ff007988 */ /* 0x0005e2000800080c */
[----:B------:R-:W-:Y:S05]  /*0df0*/  @P2 BRA `(.L_x_35) ;  /* 0x00000000001c2947 */ /* 0x000fea0003800000 */
[----:B--2---:R-:W2:Y:S01]  /*0e00*/  LDS R4, [UR12+0x38] ;  /* 0x0000380cff047984 */ /* 0x004ea20008000800 */
[----:B------:R-:W-:-:S05]  /*0e10*/  IMAD.MOV.U32 R5, RZ, RZ, 0x7f ;  /* 0x0000007fff057424 */ /* 0x000fca00078e00ff */
[----:B--2---:R-:W-:-:S05]  /*0e20*/  LOP3.LUT R4, R4, 0xff, R5, 0xb8, !PT ;  /* 0x000000ff04047812 */ /* 0x004fca00078eb805 */
[----:B------:R2:W-:Y:S02]  /*0e30*/  STS [UR12+0x38], R4 ;  /* 0x00003804ff007988 */ /* 0x0005e4000800080c */
.L_x_34:
[----:B------:R-:W-:Y:S05]  /*0e40*/  @P2 BREAK B3 ;  /* 0x0000000000032942 */ /* 0x000fea0003800000 */
[----:B------:R-:W-:Y:S05]  /*0e50*/  @P2 BRA `(.L_x_36) ;  /* 0x00000000000c2947 */ /* 0x000fea0003800000 */
[----:B------:R1:W-:Y:S02]  /*0e60*/  STS [UR12+0x20], R3 ;  /* 0x00002003ff007988 */ /* 0x0003e4000800080c */
.L_x_35:
[----:B------:R-:W-:Y:S05]  /*0e70*/  BSYNC B3 ;  /* 0x0000000000037941 */ /* 0x000fea0003800000 */
.L_x_33:
[----:B------:R1:W-:Y:S02]  /*0e80*/  @!P2 STS [UR12+0x24], R2 ;  /* 0x00002402ff00a988 */ /* 0x0003e4000800080c */
.L_x_36:
[----:B------:R-:W-:Y:S05]  /*0e90*/  BSYNC B4 ;  /* 0x0000000000047941 */ /* 0x000fea0003800000 */
.L_x_32:
[----:B------:R-:W-:Y:S05]  /*0ea0*/  WARPSYNC.ALL ;  /* 0x0000000000007948 */ /* 0x000fea0003800000 */
[----:B------:R-:W-:Y:S04]  /*0eb0*/  BSSY B4, `(.L_x_37) ;  /* 0x000000e000047945 */ /* 0x000fe80003800000 */
[----:B------:R-:W-:Y:S05]  /*0ec0*/  @P2 BRA `(.L_x_38) ;  /* 0x0000000000302947 */ /* 0x000fea0003800000 */
[----:B-1----:R-:W1:Y:S01]  /*0ed0*/  LDS R3, [UR12+0x34] ;  /* 0x0000340cff037984 */ /* 0x002e620008000800 */
[----:B--234-:R-:W2:Y:S03]  /*0ee0*/  LDC.64 R4, c[0x0][0x248] ;  /* 0x00009200ff047b82 */ /* 0x01cea60000000a00 */
        /* <DEDUP_REMOVED lines=10> */
.L_x_38:
[----:B------:R-:W-:Y:S05]  /*0f90*/  BSYNC B4 ;  /* 0x0000000000047941 */ /* 0x000fea0003800000 */
.L_x_37:
[----:B------:R-:W-:Y:S04]  /*0fa0*/  BSSY B4, `(.L_x_39) ;  /* 0x000001a000047945 */ /* 0x000fe80003800000 */
[----:B------:R-:W-:Y:S04]  /*0fb0*/  BSSY B5, `(.L_x_40) ;  /* 0x0000015000057945 */ /* 0x000fe80003800000 */
[----:B------:R-:W-:Y:S05]  /*0fc0*/  @P2 BRA `(.L_x_41) ;  /* 0x0000000000202947 */ /* 0x000fea0003800000 */
[----:B-12---:R-:W1:Y:S02]  /*0fd0*/  LDS R2, [UR12+0x34] ;  /* 0x0000340cff027984 */ /* 0x006e640008000800 */
[----:B-1----:R-:W-:-:S05]  /*0fe0*/  LOP3.LUT R2, R2, 0x38, RZ, 0xb8, !PT ;  /* 0x0000003802027812 */ /* 0x002fca00078eb8ff */
[----:B------:R1:W-:Y:S01]  /*0ff0*/  STS [UR12+0x34], R2 ;  /* 0x00003402ff007988 */ /* 0x0003e2000800080c */
[----:B------:R-:W-:Y:S05]  /*1000*/  @P2 BRA `(.L_x_42) ;  /* 0x0000000000202947 */ /* 0x000fea0003800000 */
[----:B-1----:R-:W1:Y:S01]  /*1010*/  LDS R2, [UR12+0x8] ;  /* 0x0000080cff027984 */ /* 0x002e620008000800 */
[----:B------:R-:W-:-:S05]  /*1020*/  IMAD.MOV.U32 R3, RZ, RZ, 0x780 ;  /* 0x00000780ff037424 */ /* 0x000fca00078e00ff */
[----:B-1----:R-:W-:-:S05]  /*1030*/  LOP3.LUT R2, R2, 0x500, R3, 0xd8, !PT ;  /* 0x0000050002027812 */ /* 0x002fca00078ed803 */
[----:B------:R1:W-:Y:S02]  /*1040*/  STS [UR12+0x8], R2 ;  /* 0x00000802ff007988 */ /* 0x0003e4000800080c */
.L_x_41:
[----:B------:R-:W-:Y:S05]  /*1050*/  @P2 BRA `(.L_x_43) ;  /* 0x0000000000282947 */ /* 0x000fea0003800000 */
[----:B-12---:R-:W1:Y:S02]  /*1060*/  LDS R2, [UR12+0x8] ;  /* 0x0000080cff027984 */ /* 0x006e640008000800 */
[----:B-1----:R-:W-:-:S05]  /*1070*/  LOP3.LUT R2, R2, 0x1800, RZ, 0xb8, !PT ;  /* 0x0000180002027812 */ /* 0x002fca00078eb8ff */
[----:B------:R2:W-:Y:S02]  /*1080*/  STS [UR12+0x8], R2 ;  /* 0x00000802ff007988 */ /* 0x0005e4000800080c */
.L_x_42:
[----:B------:R-:W-:Y:S05]  /*1090*/  @P2 BREAK B5 ;  /* 0x0000000000052942 */ /* 0x000fea0003800000 */
[----:B------:R-:W-:Y:S05]  /*10a0*/  @P2 BRA `(.L_x_44) ;  /* 0x0000000000242947 */ /* 0x000fea0003800000 */
[----:B-12---:R-:W1:Y:S01]  /*10b0*/  LDS R2, [UR12+0x8] ;  /* 0x0000080cff027984 */ /* 0x006e620008000800 */
[----:B------:R-:W-:-:S05]  /*10c0*/  IMAD.MOV.U32 R3, RZ, RZ, 0x6000 ;  /* 0x00006000ff037424 */ /* 0x000fca00078e00ff */
[----:B-1----:R-:W-:-:S04]  /*10d0*/  LOP3.LUT R2, R2, 0x6000, R3, 0xd8, !PT ;  /* 0x0000600002027812 */ /* 0x002fc800078ed803 */
[----:B------:R-:W-:-:S05]  /*10e0*/  LOP3.LUT R2, R2, 0x400000, RZ, 0xb8, !PT ;  /* 0x0040000002027812 */ /* 0x000fca00078eb8ff */
[----:B------:R1:W-:Y:S02]  /*10f0*/  STS [UR12+0x8], R2 ;  /* 0x00000802ff007988 */ /* 0x0003e4000800080c */
.L_x_43:
[----:B------:R-:W-:Y:S05]  /*1100*/  BSYNC B5 ;  /* 0x0000000000057941 */ /* 0x000fea0003800000 */
.L_x_40:
[----:B-12---:R-:W1:Y:S02]  /*1110*/  @!P2 LDS R2, [UR12+0x8] ;  /* 0x0000080cff02a984 */ /* 0x006e640008000800 */
[----:B-1----:R-:W-:-:S05]  /*1120*/  @!P2 LOP3.LUT R2, R2, 0x8000, RZ, 0xb8, !PT ;  /* 0x000080000202a812 */ /* 0x002fca00078eb8ff */
[----:B------:R1:W-:Y:S02]  /*1130*/  @!P2 STS [UR12+0x8], R2 ;  /* 0x00000802ff00a988 */ /* 0x0003e4000800080c */
.L_x_44:
[----:B------:R-:W-:Y:S05]  /*1140*/  BSYNC B4 ;  /* 0x0000000000047941 */ /* 0x000fea0003800000 */
.L_x_39:
[----:B------:R-:W-:Y:S05]  /*1150*/  WARPSYNC.ALL ;  /* 0x0000000000007948 */ /* 0x000fea0003800000 */
[----:B------:R-:W-:Y:S01]  /*1160*/  UIADD3 UR5, UR5, 0x100, URZ ;  /* 0x0000010005057890 */ /* 0x000fe2000fffe03f */
[----:B------:R-:W-:Y:S02]  /*1170*/  ISETP.GE.AND P1, PT, R8, 0x1, PT ;  /* 0x000000010800780c */ /* 0x000fe40003f26270 */
[----:B------:R-:W-:Y:S02]  /*1180*/  CS2R R24, SRZ ;  /* 0x0000000000187805 */ /* 0x000fe4000001ff00 */
[----:B------:R-:W-:Y:S01]  /*1190*/  CS2R R26, SRZ ;  /* 0x00000000001a7805 */ /* 0x000fe2000001ff00 */
[----:B------:R-:W-:Y:S01]  /*11a0*/  UIADD3 UR28, UP0, UR5, UR28, URZ ;  /* 0x0000001c051c7290 */ /* 0x000fe2000ff1e03f */
[----:B------:R-:W-:-:S02]  /*11b0*/  CS2R R28, SRZ ;  /* 0x00000000001c7805 */ /* 0x000fc4000001ff00 */
[----:B------:R-:W-:Y:S02]  /*11c0*/  CS2R R30, SRZ ;  /* 0x00000000001e7805 */ /* 0x000fe4000001ff00 */
[----:B------:R-:W-:Y:S01]  /*11d0*/  CS2R R32, SRZ ;  /* 0x0000000000207805 */ /* 0x000fe2000001ff00 */
[----:B------:R-:W-:Y:S01]  /*11e0*/  ULEA.HI.X.SX32 UR29, UR5, UR29, 0x1, UP0 ;  /* 0x0000001d051d7291 */ /* 0x000fe200080f0e3f */
[----:B------:R-:W-:Y:S01]  /*11f0*/  IMAD.MOV.U32 R34, RZ, RZ, RZ ;  /* 0x000000ffff227224 */ /* 0x000fe200078e00ff */
[----:B------:R-:W-:Y:S10]  /*1200*/  @P0 BRA `(.L_x_45) ;  /* 0x0000000000280947 */ /* 0x000ff40003800000 */
[----:B-12---:R-:W3:Y:S01]  /*1210*/  S2R R2, SR_LANEID ;  /* 0x0000000000027919 */ /* 0x006ee20000000000 */
[----:B------:R-:W-:Y:S05]  /*1220*/  WARPSYNC.ALL ;  /* 0x0000000000007948 */ /* 0x000fea0003800000 */
[----:B---34-:R-:W-:-:S05]  /*1230*/  IMAD.SHL.U32 R4, R2, 0x4, RZ ;  /* 0x0000000402047824 */ /* 0x018fca00078e00ff */
[----:B------:R-:W1:Y:S01]  /*1240*/  LDS R5, [R4+UR12] ;  /* 0x0000000c04057984 */ /* 0x000e620008000800 */
[----:B------:R-:W-:-:S05]  /*1250*/  IADD3 R2, P3, R4, UR28, RZ ;  /* 0x0000001c04027c10 */ /* 0x000fca000ff7e0ff */
[----:B------:R-:W-:-:S05]  /*1260*/  IMAD.X R3, RZ, RZ, UR29, P3 ;  /* 0x0000001dff037e24 */ /* 0x000fca00098e06ff */
[----:B-1----:R1:W2:Y:S01]  /*1270*/  ATOMG.E.EXCH.STRONG.GPU PT, RZ, [R2], R5 ;  /* 0x0000000502ff73a8 */ /* 0x0022a200041ee100 */
[----:B------:R-:W-:-:S04]  /*1280*/  DEPBAR {5,4,3,2,1,0} ;  /* 0x0000003f0000791a */ /* 0x000fc80000000000 */
[----:B------:R1:W-:Y:S01]  /*1290*/  UTMACCTL.IV [UR28] ;  /* 0x000000001c0079b9 */ /* 0x0003e20008000000 */
[----:B------:R-:W-:Y:S01]  /*12a0*/  NOP ;  /* 0x0000000000007918 */ /* 0x000fe20000000000 */
.L_x_45:
[----:B------:R-:W-:Y:S05]  /*12b0*/  @P0 BRA `(.L_x_46) ;  /* 0x00000000000c0947 */ /* 0x000fea0003800000 */
[----:B------:R0:W-:Y:S01]  /*12c0*/  UTMACMDFLUSH ;  /* 0x00000000000079b7 */ /* 0x0001e20000000000 */
[----:B------:R-:W-:Y:S05]  /*12d0*/  @P0 BRA `(.L_x_46) ;  /* 0x0000000000040947 */ /* 0x000fea0003800000 */
[----:B------:R-:W-:-:S04]  /*12e0*/  DEPBAR.LE SB0, 0x0 ;  /* 0x000080000000791a */ /* 0x000fc80000000000 */
.L_x_46:
[----:B------:R-:W-:Y:S05]  /*12f0*/  WARPSYNC.ALL ;  /* 0x0000000000007948 */ /* 0x000fea0003800000 */
[----:B--2---:R-:W-:Y:S01]  /*1300*/  BAR.SYNC.DEFER_BLOCKING 0x0 ;  /* 0x0000000000007b1d */ /* 0x004fe20000010000 */
[----:B------:R-:W-:Y:S01]  /*1310*/  USHF.L.U32 UR19, UR31, 0x7, URZ ;  /* 0x000000071f137899 */ /* 0x000fe2000800063f */
[----:B------:R-:W-:Y:S01]  /*1320*/  IMAD.MOV.U32 R35, RZ, RZ, RZ ;  /* 0x000000ffff237224 */ /* 0x000fe200078e00ff */
[----:B------:R-:W-:Y:S02]  /*1330*/  CS2R R36, SRZ ;  /* 0x0000000000247805 */ /* 0x000fe4000001ff00 */
[----:B------:R-:W-:-:S02]  /*1340*/  CS2R R38, SRZ ;  /* 0x0000000000267805 */ /* 0x000fc4000001ff00 */
[----:B------:R-:W-:Y:S01]  /*1350*/  CS2R R40, SRZ ;  /* 0x0000000000287805 */ /* 0x000fe2000001ff00 */
[----:B------:R-:W-:Y:S01]  /*1360*/  VOTEU.ALL UP0, P2 ;  /* 0x00000000003f7886 */ /* 0x000fe20001000000 */
[----:B------:R-:W-:Y:S01]  /*1370*/  UMOV UR6, 0x1 ;  /* 0x0000000100067882 */ /* 0x000fe20000000000 */
[----:B------:R-:W-:Y:S01]  /*1380*/  VOTEU.ALL UP1, P2 ;  /* 0x00000000003f7886 */ /* 0x000fe20001020000 */
[----:B------:R-:W-:Y:S01]  /*1390*/  VOTEU.ALL UP2, P2 ;  /* 0x00000000003f7886 */ /* 0x000fe20001040000 */
[----:B------:R-:W-:Y:S01]  /*13a0*/  VOTEU.ALL UP3, P2 ;  /* 0x00000000003f7886 */ /* 0x000fe20001060000 */
[----:B------:R-:W-:-:S04]  /*13b0*/  @!UP0 UIADD3 UR8, -UR6, 0x100000, URZ ;  /* 0x0010000006088890 */ /* 0x000fc8000fffe13f */
[----:B------:R-:W-:Y:S02]  /*13c0*/  @!UP0 USHF.L.U32 UR9, UR8, 0xb, URZ ;  /* 0x0000000b08098899 */ /* 0x000fe4000800063f */
[----:B------:R-:W-:Y:S01]  /*13d0*/  @!UP0 USHF.L.U32 UR8, UR8, 0x1, URZ ;  /* 0x0000000108088899 */ /* 0x000fe2000800063f */
[----:B------:R-:W-:Y:S01]  /*13e0*/  CS2R R42, SRZ ;  /* 0x00000000002a7805 */ /* 0x000fe2000001ff00 */
        /* <DEDUP_REMOVED lines=12> */
[----:B------:R-:W-:Y:S01]  /*14b0*/  VOTEU.ALL UP0, P2 ;  /* 0x00000000003f7886 */ /* 0x000fe20001000000 */
[----:B------:R-:W-:Y:S02]  /*14c0*/  CS2R R50, SRZ ;  /* 0x0000000000327805 */ /* 0x000fe4000001ff00 */
[----:B------:R-:W-:Y:S02]  /*14d0*/  CS2R R52, SRZ ;  /* 0x0000000000347805 */ /* 0x000fe4000001ff00 */
[----:B------:R-:W-:Y:S01]  /*14e0*/  CS2R R54, SRZ ;  /* 0x0000000000367805 */ /* 0x000fe2000001ff00 */
[----:B------:R-:W2:Y:S02]  /*14f0*/  FENCE.VIEW.ASYNC.S ;  /* 0x00000000000073c6 */ /* 0x000ea40000000000 */
[----:B--2---:R-:W2:Y:S02]  /*1500*/  @!UP0 SYNCS.EXCH.64 URZ, [UR12+0xc000], UR8 ;  /* 0x00c000080c3f85b2 */ /* 0x004ea40008000100 */
[----:B--2---:R-:W-:Y:S06]  /*1510*/  BAR.SYNC.DEFER_BLOCKING 0x0 ;  /* 0x0000000000007b1d */ /* 0x004fec0000010000 */
[----:B------:R2:W4:Y:S02]  /*1520*/  @!UP1 SYNCS.EXCH.64 URZ, [UR12+0xc008], UR10 ;  /* 0x00c0080a0c3f95b2 */ /* 0x0005240008000100 */
[----:B----4-:R-:W-:Y:S01]  /*1530*/  BAR.SYNC.DEFER_BLOCKING 0x0 ;  /* 0x0000000000007b1d */ /* 0x010fe20000010000 */
[----:B--2---:R-:W-:-:S05]  /*1540*/  USHF.L.U32 UR11, UR30, 0x6, URZ ;  /* 0x000000061e0b7899 */ /* 0x004fca000800063f */
[----:B------:R2:W4:Y:S02]  /*1550*/  @!UP2 SYNCS.EXCH.64 URZ, [UR12+0xc010], UR14 ;  /* 0x00c0100e0c3fa5b2 */ /* 0x0005240008000100 */
[----:B----4-:R-:W-:Y:S06]  /*1560*/  BAR.SYNC.DEFER_BLOCKING 0x0 ;  /* 0x0000000000007b1d */ /* 0x010fec0000010000 */
[----:B------:R2:W4:Y:S01]  /*1570*/  @!UP3 SYNCS.EXCH.64 URZ, [UR12+0xc018], UR6 ;  /* 0x00c018060c3fb5b2 */ /* 0x0005220008000100 */
[----:B------:R-:W-:Y:S05]  /*1580*/  @!P1 BRA `(.L_x_47) ;  /* 0x0000000400489947 */ /* 0x000fea0003800000 */
[----:B-1----:R-:W-:Y:S02]  /*1590*/  SHF.R.U32.HI R2, RZ, 0x5, R0 ;  /* 0x00000005ff027819 */ /* 0x002fe40000011600 */
[----:B------:R-:W-:Y:S02]  /*15a0*/  CS2R R24, SRZ ;  /* 0x0000000000187805 */ /* 0x000fe4000001ff00 */
[----:B------:R-:W-:Y:S02]  /*15b0*/  CS2R R26, SRZ ;  /* 0x00000000001a7805 */ /* 0x000fe4000001ff00 */
[----:B------:R-:W-:Y:S02]  /*15c0*/  CS2R R28, SRZ ;  /* 0x00000000001c7805 */ /* 0x000fe4000001ff00 */
[----:B------:R-:W-:Y:S02]  /*15d0*/  R2UR UR13, R2 ;  /* 0x00000000020d72ca */ /* 0x000fe400000e0000 */
[----:B------:R-:W-:-:S02]  /*15e0*/  CS2R R30, SRZ ;  /* 0x00000000001e7805 */ /* 0x000fc4000001ff00 */
[----:B------:R-:W-:Y:S02]  /*15f0*/  CS2R R32, SRZ ;  /* 0x0000000000207805 */ /* 0x000fe4000001ff00 */
[----:B------:R-:W-:Y:S02]  /*1600*/  CS2R R34, SRZ ;  /* 0x0000000000227805 */ /* 0x000fe4000001ff00 */
[----:B------:R-:W-:Y:S02]  /*1610*/  CS2R R36, SRZ ;  /* 0x0000000000247805 */ /* 0x000fe4000001ff00 */
[----:B------:R-:W-:Y:S02]  /*1620*/  CS2R R38, SRZ ;  /* 0x0000000000267805 */ /* 0x000fe4000001ff00 */
[----:B------:R-:W-:Y:S02]  /*1630*/  CS2R R40, SRZ ;  /* 0x0000000000287805 */ /* 0x000fe4000001ff00 */
[----:B------:R-:W-:-:S02]  /*1640*/  CS2R R42, SRZ ;  /* 0x00000000002a7805 */ /* 0x000fc4000001ff00 */
[----:B------:R-:W-:Y:S02]  /*1650*/  CS2R R44, SRZ ;  /* 0x00000000002c7805 */ /* 0x000fe4000001ff00 */
[----:B------:R-:W-:Y:S02]  /*1660*/  CS2R R46, SRZ ;  /* 0x00000000002e7805 */ /* 0x000fe4000001ff00 */
[----:B------:R-:W-:Y:S02]  /*1670*/  CS2R R48, SRZ ;  /* 0x0000000000307805 */ /* 0x000fe4000001ff00 */
[----:B------:R-:W-:Y:S02]  /*1680*/  CS2R R50, SRZ ;  /* 0x0000000000327805 */ /* 0x000fe4000001ff00 */
[----:B------:R-:W-:Y:S02]  /*1690*/  CS2R R52, SRZ ;  /* 0x0000000000347805 */ /* 0x000fe4000001ff00 */
[----:B------:R-:W-:Y:S01]  /*16a0*/  CS2R R54, SRZ ;  /* 0x0000000000367805 */ /* 0x000fe2000001ff00 */
[----:B------:R-:W-:Y:S01]  /*16b0*/  UMOV UR5, URZ ;  /* 0x0000003f00057c82 */ /* 0x000fe20008000000 */
[----:B------:R-:W-:-:S05]  /*16c0*/  UMOV UR18, URZ ;  /* 0x0000003f00127c82 */ /* 0x000fca0008000000 */
.L_x_49:
[----:B----4-:R-:W-:Y:S01]  /*16d0*/  BAR.SYNC.DEFER_BLOCKING 0x0 ;  /* 0x0000000000007b1d */ /* 0x010fe20000010000 */
[----:B------:R-:W-:Y:S01]  /*16e0*/  ULEA UR20, UR5, UR12, 0x3 ;  /* 0x0000000c05147291 */ /* 0x000fe2000f8e183f */
[----:B------:R-:W-:Y:S01]  /*16f0*/  @!P2 IMAD.MOV.U32 R2, RZ, RZ, 0x3000 ;  /* 0x00003000ff02a424 */ /* 0x000fe200078e00ff */
[----:B------:R-:W-:Y:S01]  /*1700*/  ELECT P0, URZ, PT ;  /* 0x00000000003f782f */ /* 0x000fe20003800000 */
[----:B------:R-:W-:-:S03]  /*1710*/  ULEA UR16, UR5, UR12, 0xd ;  /* 0x0000000c05107291 */ /* 0x000fc6000f8e683f */
[----:B------:R-:W-:Y:S02]  /*1720*/  ISETP.LT.U32.AND P0, PT, R6, 0x20, P0 ;  /* 0x000000200600780c */ /* 0x000fe40000701070 */
[----:B------:R-:W-:Y:S01]  /*1730*/  ELECT P1, URZ, PT ;  /* 0x00000000003f782f */ /* 0x000fe20003820000 */
[----:B------:R-:W-:-:S03]  /*1740*/  ULEA UR8, UR5, UR12, 0xc ;  /* 0x0000000c05087291 */ /* 0x000fc6000f8e603f */
[----:B------:R-:W-:Y:S01]  /*1750*/  ISETP.LT.U32.AND P1, PT, R6, 0x20, P1 ;  /* 0x000000200600780c */ /* 0x000fe20000f21070 */
[----:B------:R-:W-:Y:S01]  /*1760*/  UMOV UR10, UR18 ;  /* 0x00000012000a7c82 */ /* 0x000fe20008000000 */
[----:B------:R-:W-:-:S05]  /*1770*/  UIADD3 UR8, UR8, 0x8000, URZ ;  /* 0x0000800008087890 */ /* 0x000fca000fffe03f */
[----:B------:R-:W-:Y:S01]  /*1780*/  VOTEU.ANY UP0, P0 ;  /* 0x00000000003f7886 */ /* 0x000fe20000000100 */
[----:B------:R-:W-:Y:S01]  /*1790*/  VOTEU.ANY UP2, P0 ;  /* 0x00000000003f7886 */ /* 0x000fe20000040100 */
[----:B------:R1:W-:Y:S01]  /*17a0*/  @!P2 SYNCS.ARRIVE.TRANS64 RZ, [UR20+0xc000], R2 ;  /* 0x00c00002ffffa9a7 */ /* 0x0003e20008000014 */
[----:B------:R4:W-:Y:S06]  /*17b0*/  MEMBAR.ALL.CTA ;  /* 0x0000000000007992 */ /* 0x0009ec0000008000 */
[----:B----4-:R-:W4:Y:S01]  /*17c0*/  FENCE.VIEW.ASYNC.S ;  /* 0x00000000000073c6 */ /* 0x010f220000000000 */
[----:B------:R-:W-:Y:S01]  /*17d0*/  @UP0 UIADD3 UR17, UR20, 0xc000, URZ ;  /* 0x0000c00014110890 */ /* 0x000fe2000fffe03f */
[----:B--2---:R-:W-:Y:S01]  /*17e0*/  @UP0 UMOV UR6, UR24 ;  /* 0x0000001800060c82 */ /* 0x004fe20008000000 */
[----:B------:R-:W-:Y:S01]  /*17f0*/  @UP0 UMOV UR7, UR25 ;  /* 0x0000001900070c82 */ /* 0x000fe20008000000 */
[----:B----4-:R-:W-:Y:S01]  /*1800*/  VOTEU.ANY UP1, P1 ;  /* 0x00000000003f7886 */ /* 0x010fe20000820100 */
[----:B------:R-:W-:Y:S01]  /*1810*/  VOTEU.ANY UP3, P1 ;  /* 0x00000000003f7886 */ /* 0x000fe20000860100 */
[----:B-1----:R-:W-:-:S03]  /*1820*/  IMAD.U32 R2, RZ, RZ, UR4 ;  /* 0x00000004ff027e24 */ /* 0x002fc6000f8e00ff */
[----:B------:R-:W-:Y:S01]  /*1830*/  @UP1 UIADD3 UR9, UR20, 0xc000, URZ ;  /* 0x0000c00014091890 */ /* 0x000fe2000fffe03f */
[----:B------:R-:W-:Y:S01]  /*1840*/  @UP1 UMOV UR14, UR26 ;  /* 0x0000001a000e1c82 */ /* 0x000fe20008000000 */
[----:B------:R-:W-:Y:S01]  /*1850*/  @UP1 UMOV UR15, UR27 ;  /* 0x0000001b000f1c82 */ /* 0x000fe20008000000 */
[----:B------:R-:W-:Y:S01]  /*1860*/  SHF.L.U32 R2, R2, 0x1f, RZ ;  /* 0x0000001f02027819 */ /* 0x000fe200000006ff */
[----:B------:R-:W-:Y:S06]  /*1870*/  BAR.SYNC.DEFER_BLOCKING 0x0 ;  /* 0x0000000000007b1d */ /* 0x000fec0000010000 */
[----:B------:R1:W-:Y:S02]  /*1880*/  @UP2 UTMALDG.2D [UR16], [UR6] ;  /* 0x00000010060025b4 */ /* 0x0003e40008008000 */
[----:B------:R-:W-:Y:S06]  /*1890*/  BAR.SYNC.DEFER_BLOCKING 0x0 ;  /* 0x0000000000007b1d */ /* 0x000fec0000010000 */
[----:B------:R1:W-:Y:S02]  /*18a0*/  @UP3 UTMALDG.2D [UR8], [UR14] ;  /* 0x000000080e0035b4 */ /* 0x0003e40008008000 */
[----:B------:R-:W-:Y:S06]  /*18b0*/  BAR.SYNC.DEFER_BLOCKING 0x0 ;  /* 0x0000000000007b1d */ /* 0x000fec0000010000 */
[----:B------:R-:W2:Y:S02]  /*18c0*/  SYNCS.PHASECHK.TRANS64.TRYWAIT P0, [UR20+0xc000], R2 ;  /* 0x00c00002ff0075a7 */ /* 0x000ea40008000154 */
[----:B-12---:R-:W-:Y:S05]  /*18d0*/  @!P0 BRA `(.L_x_48) ;  /* 0x0000000400648947 */ /* 0x006fea0003800000 */
.L_x_50:
[----:B------:R-:W-:Y:S01]  /*18e0*/  USHF.L.U32 UR6, UR13, 0x6, URZ ;  /* 0x000000060d067899 */ /* 0x000fe2000800063f */
[----:B------:R-:W-:Y:S02]  /*18f0*/  WARPGROUP.DEPBAR.LE gsb0, 0x0 ;  /* 0x00008000000079c5 */ /* 0x000fe40000010000 */
[----:B------:R-:W-:Y:S01]  /*1900*/  USHF.R.U32.HI UR8, URZ, 0x4, UR8 ;  /* 0x000000043f087899 */ /* 0x000fe20008011608 */
[----:B------:R-:W-:Y:S01]  /*1910*/  WARPGROUP.ARRIVE ;  /* 0x00000000000079c5 */ /* 0x000fe20000000000 */
[----:B------:R-:W-:Y:S01]  /*1920*/  ULOP3.LUT UR6, UR6, 0x100, URZ, 0xc0, !UPT ;  /* 0x0000010006067892 */ /* 0x000fe2000f8ec03f */
[----:B------:R-:W1:Y:S01]  /*1930*/  LDC R2, c[0x0][0x230] ;  /* 0x00008c00ff027b82 */ /* 0x000e620000000800 */
[----:B------:R-:W-:Y:S02]  /*1940*/  USGXT.U32 UR8, UR8, 0xe ;  /* 0x0000000e0808789a */ /* 0x000fe40008000000 */
[----:B------:R-:W-:Y:S01]  /*1950*/  ULEA.HI UR6, UR16, UR6, URZ, 0x1c ;  /* 0x0000000610067291 */ /* 0x000fe2000f8fe03f */
[----:B------:R-:W-:Y:S01]  /*1960*/  UMOV UR21, 0x80000020 ;  /* 0x8000002000157882 */ /* 0x000fe20000000000 */
[----:B------:R-:W-:-:S02]  /*1970*/  UMOV UR23, 0x80000020 ;  /* 0x8000002000177882 */ /* 0x000fc40000000000 */
[----:B------:R-:W-:Y:S01]  /*1980*/  ULOP3.LUT UR6, UR6, 0x3fff, URZ, 0xc0, !UPT ;  /* 0x00003fff06067892 */ /* 0x000fe2000f8ec03f */
[----:B------:R-:W-:Y:S01]  /*1990*/  UMOV UR22, UR8 ;  /* 0x0000000800167c82 */ /* 0x000fe20008000000 */
[----:B------:R-:W-:Y:S01]  /*19a0*/  UIADD3 UR18, UR18, 0x20, URZ ;  /* 0x0000002012127890 */ /* 0x000fe2000fffe03f */
[----:B------:R-:W-:Y:S01]  /*19b0*/  UMOV UR7, URZ ;  /* 0x0000003f00077c82 */ /* 0x000fe20008000000 */
[----:B------:R-:W-:-:S03]  /*19c0*/  UIADD3 UR5, UR5, 0x1, URZ ;  /* 0x0000000105057890 */ /* 0x000fc6000fffe03f */
[----:B------:R-:W-:Y:S01]  /*19d0*/  UMOV UR20, UR6 ;  /* 0x0000000600147c82 */ /* 0x000fe20008000000 */
[----:B------:R-:W-:Y:S01]  /*19e0*/  UMOV UR9, URZ ;  /* 0x0000003f00097c82 */ /* 0x000fe20008000000 */
[----:B------:R-:W-:Y:S01]  /*19f0*/  HGMMA.64x64x16.F32.BF16 R24, gdesc[UR20], R24 ;  /* 0x00e00000141879f0 */ /* 0x000fe20008701818 */
[----:B------:R-:W-:Y:S01]  /*1a00*/  UMOV UR22, 0xfffffffe ;  /* 0xfffffffe00167882 */ /* 0x000fe20000000000 */
[----:B------:R-:W-:Y:S01]  /*1a10*/  UMOV UR23, 0x7fffffdf ;  /* 0x7fffffdf00177882 */ /* 0x000fe20000000000 */
[----:B------:R-:W-:Y:S02]  /*1a20*/  UISETP.NE.U32.AND UP0, UPT, UR5, 0x4, UPT ;  /* 0x000000040500788c */ /* 0x000fe4000bf05070 */
[----:B------:R-:W-:Y:S01]  /*1a30*/  UIADD3.64 UR20, UR6, -UR22, URZ ;  /* 0x8000001606147297 */ /* 0x000fe2000fffe03f */
[----:B-1----:R-:W-:Y:S01]  /*1a40*/  ISETP.LE.AND P0, PT, R2, UR18, PT ;  /* 0x0000001202007c0c */ /* 0x002fe2000bf03270 */
[----:B------:R-:W-:Y:S02]  /*1a50*/  UIADD3.64 UR22, UR8, -UR22, URZ ;  /* 0x8000001608167297 */ /* 0x000fe4000fffe03f */
[----:B------:R-:W-:-:S02]  /*1a60*/  USEL UR6, URZ, 0x1, UP0 ;  /* 0x000000013f067887 */ /* 0x000fc40008000000 */
[----:B------:R-:W-:Y:S02]  /*1a70*/  USEL UR5, UR5, URZ, UP0 ;  /* 0x0000003f05057287 */ /* 0x000fe40008000000 */
[----:B------:R-:W-:-:S03]  /*1a80*/  ULOP3.LUT UR4, UR4, UR6, URZ, 0x3c, !UPT ;  /* 0x0000000604047292 */ /* 0x000fc6000f8e3c3f */
[----:B------:R-:W-:Y:S03]  /*1a90*/  HGMMA.64x64x16.F32.BF16 R24, gdesc[UR20], R24, gsb0 ;  /* 0x00e00000141879f0 */ /* 0x000fe60008001818 */
[----:B------:R-:W-:Y:S06]  /*1aa0*/  @!P0 BRA `(.L_x_49) ;  /* 0xfffffffc00088947 */ /* 0x000fec000383ffff */
.L_x_47:
[----:B------:R-:W-:Y:S02]  /*1ab0*/  WARPGROUP.DEPBAR.LE gsb0, 0x0 ;  /* 0x00008000000079c5 */ /* 0x000fe40000010000 */
[----:B----4-:R-:W-:Y:S01]  /*1ac0*/  BAR.SYNC.DEFER_BLOCKING 0x0 ;  /* 0x0000000000007b1d */ /* 0x010fe20000010000 */
[C---:B-1----:R-:W-:Y:S01]  /*1ad0*/  IMAD.SHL.U32 R2, R0.reuse, 0x80, RZ ;  /* 0x0000008000027824 */ /* 0x042fe200078e00ff */
[----:B------:R-:W-:Y:S01]  /*1ae0*/  F2FP.BF16.F32.PACK_AB R24, R25, R24 ;  /* 0x000000181918723e */ /* 0x000fe200000010ff */
[----:B------:R-:W-:Y:S01]  /*1af0*/  IMAD.SHL.U32 R3, R0, 0x40, RZ ;  /* 0x0000004000037824 */ /* 0x000fe200078e00ff */
[----:B------:R-:W-:Y:S02]  /*1b00*/  F2FP.BF16.F32.PACK_AB R25, R27, R26 ;  /* 0x0000001a1b19723e */ /* 0x000fe400000010ff */
[----:B------:R-:W-:Y:S02]  /*1b10*/  ELECT P0, URZ, PT ;  /* 0x00000000003f782f */ /* 0x000fe40003800000 */
[----:B------:R-:W-:Y:S01]  /*1b20*/  LOP3.LUT R2, R2, 0x780, RZ, 0xc0, !PT ;  /* 0x0000078002027812 */ /* 0x000fe200078ec0ff */
[----:B------:R-:W-:Y:S01]  /*1b30*/  UMOV UR13, UR11 ;  /* 0x0000000b000d7c82 */ /* 0x000fe20008000000 */
[----:B------:R-:W-:Y:S01]  /*1b40*/  F2FP.BF16.F32.PACK_AB R32, R33, R32 ;  /* 0x000000202120723e */ /* 0x000fe200000010ff */
[----:B--2---:R-:W-:Y:S01]  /*1b50*/  UMOV UR14, UR19 ;  /* 0x00000013000e7c82 */ /* 0x004fe20008000000 */
[----:B---3--:R-:W-:Y:S01]  /*1b60*/  LOP3.LUT R4, R2, 0x3800, R3, 0xf8, !PT ;  /* 0x0000380002047812 */ /* 0x008fe200078ef803 */
[----:B------:R-:W-:Y:S01]  /*1b70*/  IMAD.SHL.U32 R2, R0, 0x10, RZ ;  /* 0x0000001000027824 */ /* 0x000fe200078e00ff */
[----:B------:R-:W-:-:S02]  /*1b80*/  F2FP.BF16.F32.PACK_AB R26, R29, R28 ;  /* 0x0000001c1d1a723e */ /* 0x000fc400000010ff */
[----:B------:R-:W-:Y:S02]  /*1b90*/  F2FP.BF16.F32.PACK_AB R27, R31, R30 ;  /* 0x0000001e1f1b723e */ /* 0x000fe400000010ff */
[----:B------:R-:W-:Y:S02]  /*1ba0*/  LOP3.LUT R3, R2, 0x70, RZ, 0xc0, !PT ;  /* 0x0000007002037812 */ /* 0x000fe400078ec0ff */
[----:B------:R-:W-:Y:S02]  /*1bb0*/  F2FP.BF16.F32.PACK_AB R33, R35, R34 ;  /* 0x000000222321723e */ /* 0x000fe400000010ff */
[----:B------:R-:W-:Y:S02]  /*1bc0*/  LOP3.LUT R3, R3, 0x10, R0, 0x78, !PT ;  /* 0x0000001003037812 */ /* 0x000fe400078e7800 */
[----:B------:R-:W-:Y:S01]  /*1bd0*/  F2FP.BF16.F32.PACK_AB R40, R41, R40 ;  /* 0x000000282928723e */ /* 0x000fe200000010ff */
[----:B------:R-:W1:Y:S02]  /*1be0*/  @!P2 SYNCS.CCTL.IV [UR12+0xc000] ;  /* 0x00c00000ff00a9b1 */ /* 0x000e64000800000c */
[----:B-1----:R-:W-:Y:S01]  /*1bf0*/  BAR.SYNC.DEFER_BLOCKING 0x0 ;  /* 0x0000000000007b1d */ /* 0x002fe20000010000 */
[----:B------:R-:W-:-:S02]  /*1c00*/  LOP3.LUT R3, R4, R3, RZ, 0xfc, !PT ;  /* 0x0000000304037212 */ /* 0x000fc400078efcff */
[----:B------:R-:W-:Y:S02]  /*1c10*/  F2FP.BF16.F32.PACK_AB R34, R37, R36 ;  /* 0x000000242522723e */ /* 0x000fe400000010ff */
[C---:B------:R-:W-:Y:S01]  /*1c20*/  LOP3.LUT R2, R3.reuse, 0x20, RZ, 0x3c, !PT ;  /* 0x0000002003027812 */ /* 0x040fe200078e3cff */
[C---:B------:R-:W-:Y:S01]  /*1c30*/  VIADD R0, R3.reuse, UR12 ;  /* 0x0000000c03007c36 */ /* 0x040fe20008000000 */
[C---:B------:R-:W-:Y:S02]  /*1c40*/  LOP3.LUT R4, R3.reuse, 0x40, RZ, 0x3c, !PT ;  /* 0x0000004003047812 */ /* 0x040fe400078e3cff */
[----:B------:R-:W-:Y:S01]  /*1c50*/  LOP3.LUT R3, R3, 0x60, RZ, 0x3c, !PT ;  /* 0x0000006003037812 */ /* 0x000fe200078e3cff */
[----:B------:R-:W-:Y:S01]  /*1c60*/  VIADD R2, R2, UR12 ;  /* 0x0000000c02027c36 */ /* 0x000fe20008000000 */
[----:B------:R-:W-:Y:S01]  /*1c70*/  F2FP.BF16.F32.PACK_AB R35, R39, R38 ;  /* 0x000000262723723e */ /* 0x000fe200000010ff */
[----:B------:R-:W-:Y:S01]  /*1c80*/  VIADD R4, R4, UR12 ;  /* 0x0000000c04047c36 */ /* 0x000fe20008000000 */
[----:B------:R-:W-:Y:S01]  /*1c90*/  F2FP.BF16.F32.PACK_AB R41, R43, R42 ;  /* 0x0000002a2b29723e */ /* 0x000fe200000010ff */
[----:B------:R-:W-:Y:S01]  /*1ca0*/  VIADD R3, R3, UR12 ;  /* 0x0000000c03037c36 */ /* 0x000fe20008000000 */
[----:B------:R-:W-:-:S02]  /*1cb0*/  F2FP.BF16.F32.PACK_AB R48, R49, R48 ;  /* 0x000000303130723e */ /* 0x000fc400000010ff */
[----:B------:R-:W-:Y:S02]  /*1cc0*/  F2FP.BF16.F32.PACK_AB R42, R45, R44 ;  /* 0x0000002c2d2a723e */ /* 0x000fe400000010ff */
[----:B------:R-:W-:Y:S02]  /*1cd0*/  F2FP.BF16.F32.PACK_AB R43, R47, R46 ;  /* 0x0000002e2f2b723e */ /* 0x000fe400000010ff */
[----:B------:R-:W-:Y:S02]  /*1ce0*/  F2FP.BF16.F32.PACK_AB R49, R51, R50 ;  /* 0x000000323331723e */ /* 0x000fe400000010ff */
[----:B------:R-:W-:Y:S01]  /*1cf0*/  F2FP.BF16.F32.PACK_AB R50, R53, R52 ;  /* 0x000000343532723e */ /* 0x000fe200000010ff */
[----:B------:R-:W1:Y:S02]  /*1d00*/  @!P2 SYNCS.CCTL.IV [UR12+0xc008] ;  /* 0x00c00800ff00a9b1 */ /* 0x000e64000800000c */
[----:B-1----:R-:W-:Y:S01]  /*1d10*/  BAR.SYNC.DEFER_BLOCKING 0x0 ;  /* 0x0000000000007b1d */ /* 0x002fe20000010000 */
[----:B------:R-:W-:-:S02]  /*1d20*/  F2FP.BF16.F32.PACK_AB R51, R55, R54 ;  /* 0x000000363733723e */ /* 0x000fc400000010ff */
[----:B------:R-:W-:-:S13]  /*1d30*/  ISETP.LT.U32.AND P0, PT, R6, 0x20, P0 ;  /* 0x000000200600780c */ /* 0x000fda0000701070 */
[----:B------:R-:W-:Y:S01]  /*1d40*/  VOTEU.ANY UP0, P0 ;  /* 0x00000000003f7886 */ /* 0x000fe20000000100 */
[----:B------:R-:W-:-:S04]  /*1d50*/  VOTEU.ANY UP1, P0 ;  /* 0x00000000003f7886 */ /* 0x000fc80000020100 */
[----:B------:R-:W-:Y:S01]  /*1d60*/  @UP0 UMOV UR6, UR28 ;  /* 0x0000001c00060c82 */ /* 0x000fe20008000000 */
[----:B------:R-:W-:Y:S01]  /*1d70*/  @UP0 UMOV UR7, UR29 ;  /* 0x0000001d00070c82 */ /* 0x000fe20008000000 */
[----:B------:R-:W1:Y:S02]  /*1d80*/  @!P2 SYNCS.CCTL.IV [UR12+0xc010] ;  /* 0x00c01000ff00a9b1 */ /* 0x000e64000800000c */
[----:B-1----:R-:W-:Y:S06]  /*1d90*/  BAR.SYNC.DEFER_BLOCKING 0x0 ;  /* 0x0000000000007b1d */ /* 0x002fec0000010000 */
[----:B------:R-:W1:Y:S02]  /*1da0*/  @!P2 SYNCS.CCTL.IV [UR12+0xc018] ;  /* 0x00c01800ff00a9b1 */ /* 0x000e64000800000c */
[----:B-1----:R-:W-:Y:S04]  /*1db0*/  STSM.16.M88.4 [R0], R24 ;  /* 0x0000001800007844 */ /* 0x002fe80000000200 */
[----:B------:R-:W-:Y:S04]  /*1dc0*/  STSM.16.M88.4 [R2], R32 ;  /* 0x0000002002007844 */ /* 0x000fe80000000200 */
[----:B------:R-:W-:Y:S04]  /*1dd0*/  STSM.16.M88.4 [R4], R40 ;  /* 0x0000002804007844 */ /* 0x000fe80000000200 */
[----:B------:R-:W-:Y:S01]  /*1de0*/  STSM.16.M88.4 [R3], R48 ;  /* 0x0000003003007844 */ /* 0x000fe20000000200 */
[----:B------:R1:W-:Y:S06]  /*1df0*/  MEMBAR.ALL.CTA ;  /* 0x0000000000007992 */ /* 0x0003ec0000008000 */
[----:B-1----:R-:W1:Y:S02]  /*1e00*/  FENCE.VIEW.ASYNC.S ;  /* 0x00000000000073c6 */ /* 0x002e640000000000 */
[----:B-1----:R-:W-:Y:S06]  /*1e10*/  BAR.SYNC.DEFER_BLOCKING 0x0 ;  /* 0x0000000000007b1d */ /* 0x002fec0000010000 */
[----:B------:R1:W-:Y:S01]  /*1e20*/  @UP1 UTMASTG.2D [UR12], [UR6] ;  /* 0x0000000c060013b5 */ /* 0x0003e20008008000 */
[----:B------:R0:W-:Y:S01]  /*1e30*/  UTMACMDFLUSH ;  /* 0x00000000000079b7 */ /* 0x0001e20000000000 */
[----:B------:R-:W-:-:S04]  /*1e40*/  DEPBAR.LE SB0, 0x0 ;  /* 0x000080000000791a */ /* 0x000fc80000000000 */
[----:B------:R-:W-:Y:S06]  /*1e50*/  BAR.SYNC.DEFER_BLOCKING 0x0 ;  /* 0x0000000000007b1d */ /* 0x000fec0000010000 */
[----:B-1----:R-:W-:Y:S05]  /*1e60*/  EXIT ;  /* 0x000000000000794d */ /* 0x002fea0003800000 */
.L_x_48:
[----:B------:R-:W1:Y:S02]  /*1e70*/  SYNCS.PHASECHK.TRANS64.TRYWAIT P0, [UR20+0xc000], R2 ;  /* 0x00c00002ff0075a7 */ /* 0x000e640008000154 */
[----:B-1----:R-:W-:Y:S05]  /*1e80*/  @!P0 BRA `(.L_x_48) ;  /* 0xfffffffc00f88947 */ /* 0x002fea000383ffff */
[----:B------:R-:W-:Y:S05]  /*1e90*/  BRA `(.L_x_50) ;  /* 0xfffffff800907947 */ /* 0x000fea000383ffff */
.L_x_51:
[----:B------:R-:W-:-:S00]  /*1ea0*/  BRA `(.L_x_51) ;  /* 0xfffffffc00fc7947 */ /* 0x000fc0000383ffff */
[----:B------:R-:W-:-:S00]  /*1eb0*/  NOP ;  /* 0x0000000000007918 */ /* 0x000fc00000000000 */
        /* <DEDUP_REMOVED lines=12> */
.L_x_52:


//--------------------- .nv.shared.gluon_wgmma    --------------------------
	.section	.nv.shared.gluon_wgmma,"aw",@nobits
	.sectionflags	@""
	.align	16
	.zero		1024


//--------------------- .nv.shared.reserved.0     --------------------------
	.section	.nv.shared.reserved.0,"aw",@nobits
	.weak		__nv_reservedSMEM_offset_0_alias
	.size		__nv_reservedSMEM_offset_0_alias, 0, 0
	.other		__nv_reservedSMEM_offset_0_alias,@"STO_CUDA_RESERVED_SHARED STV_DEFAULT"
__nv_reservedSMEM_offset_0_alias:
	.zero		0


//--------------------- .nv.constant0.gluon_wgmma --------------------------
	.section	.nv.constant0.gluon_wgmma,"a",@progbits
	.sectionflags	@""
	.align	4
.nv.constant0.gluon_wgmma:
	.zero		608


//--------------------- SYMBOLS --------------------------

	.type		.nv.reservedSmem.offset0,@object
	.size		.nv.reservedSmem.offset0,0x4
